//
// Generated by NVIDIA NVVM Compiler
//
// Compiler Build ID: CL-36424714
// Cuda compilation tools, release 13.0, V13.0.88
// Based on NVVM 20.0.0
//

.version 9.0
.target sm_100
.address_size 64

	// .globl	_Z7gemm_v4IfEvmmmT_PKS0_mS2_mS0_PS0_m

.visible .entry _Z7gemm_v4IfEvmmmT_PKS0_mS2_mS0_PS0_m(
	.param .u64 _Z7gemm_v4IfEvmmmT_PKS0_mS2_mS0_PS0_m_param_0,
	.param .u64 _Z7gemm_v4IfEvmmmT_PKS0_mS2_mS0_PS0_m_param_1,
	.param .u64 _Z7gemm_v4IfEvmmmT_PKS0_mS2_mS0_PS0_m_param_2,
	.param .f32 _Z7gemm_v4IfEvmmmT_PKS0_mS2_mS0_PS0_m_param_3,
	.param .u64 .ptr .align 1 _Z7gemm_v4IfEvmmmT_PKS0_mS2_mS0_PS0_m_param_4,
	.param .u64 _Z7gemm_v4IfEvmmmT_PKS0_mS2_mS0_PS0_m_param_5,
	.param .u64 .ptr .align 1 _Z7gemm_v4IfEvmmmT_PKS0_mS2_mS0_PS0_m_param_6,
	.param .u64 _Z7gemm_v4IfEvmmmT_PKS0_mS2_mS0_PS0_m_param_7,
	.param .f32 _Z7gemm_v4IfEvmmmT_PKS0_mS2_mS0_PS0_m_param_8,
	.param .u64 .ptr .align 1 _Z7gemm_v4IfEvmmmT_PKS0_mS2_mS0_PS0_m_param_9,
	.param .u64 _Z7gemm_v4IfEvmmmT_PKS0_mS2_mS0_PS0_m_param_10
)
{
	.reg .pred 	%p<13>;
	.reg .b32 	%r<10>;
	.reg .b32 	%f<75>;
	.reg .b64 	%rd<82>;

	ld.param.u64 	%rd28, [_Z7gemm_v4IfEvmmmT_PKS0_mS2_mS0_PS0_m_param_0];
	ld.param.u64 	%rd29, [_Z7gemm_v4IfEvmmmT_PKS0_mS2_mS0_PS0_m_param_1];
	ld.param.u64 	%rd23, [_Z7gemm_v4IfEvmmmT_PKS0_mS2_mS0_PS0_m_param_2];
	ld.param.u64 	%rd31, [_Z7gemm_v4IfEvmmmT_PKS0_mS2_mS0_PS0_m_param_4];
	ld.param.u64 	%rd24, [_Z7gemm_v4IfEvmmmT_PKS0_mS2_mS0_PS0_m_param_5];
	ld.param.u64 	%rd32, [_Z7gemm_v4IfEvmmmT_PKS0_mS2_mS0_PS0_m_param_6];
	ld.param.u64 	%rd25, [_Z7gemm_v4IfEvmmmT_PKS0_mS2_mS0_PS0_m_param_7];
	cvta.to.global.u64 	%rd1, %rd32;
	cvta.to.global.u64 	%rd2, %rd31;
	mov.u32 	%r1, %ctaid.x;
	mov.u32 	%r2, %ntid.x;
	mov.u32 	%r3, %tid.x;
	mad.lo.s32 	%r4, %r1, %r2, %r3;
	cvt.u64.u32 	%rd3, %r4;
	mov.u32 	%r5, %ctaid.y;
	mov.u32 	%r6, %ntid.y;
	mov.u32 	%r7, %tid.y;
	mad.lo.s32 	%r8, %r5, %r6, %r7;
	cvt.u64.u32 	%rd4, %r8;
	setp.le.u64 	%p1, %rd28, %rd3;
	setp.le.u64 	%p2, %rd29, %rd4;
	or.pred  	%p3, %p1, %p2;
	@%p3 bra 	$L__BB0_14;
	setp.eq.s64 	%p4, %rd23, 0;
	mov.f32 	%f74, 0f00000000;
	@%p4 bra 	$L__BB0_13;
	mul.lo.s64 	%rd5, %rd24, %rd3;
	and.b64  	%rd6, %rd23, 7;
	setp.lt.u64 	%p5, %rd23, 8;
	mov.f32 	%f74, 0f00000000;
	mov.b64 	%rd80, 0;
	@%p5 bra 	$L__BB0_5;
	and.b64  	%rd80, %rd23, -8;
	shl.b64 	%rd34, %rd4, 2;
	add.s64 	%rd77, %rd1, %rd34;
	shl.b64 	%rd35, %rd5, 2;
	add.s64 	%rd36, %rd35, %rd2;
	add.s64 	%rd76, %rd36, 16;
	shl.b64 	%rd10, %rd25, 2;
	mov.f32 	%f74, 0f00000000;
	mov.u64 	%rd78, %rd80;
$L__BB0_4:
	.pragma "nounroll";
	ld.global.f32 	%f19, [%rd76+-16];
	ld.global.f32 	%f20, [%rd77];
	fma.rn.f32 	%f21, %f19, %f20, %f74;
	ld.global.f32 	%f22, [%rd76+-12];
	add.s64 	%rd37, %rd77, %rd10;
	ld.global.f32 	%f23, [%rd37];
	fma.rn.f32 	%f24, %f22, %f23, %f21;
	ld.global.f32 	%f25, [%rd76+-8];
	add.s64 	%rd38, %rd37, %rd10;
	ld.global.f32 	%f26, [%rd38];
	fma.rn.f32 	%f27, %f25, %f26, %f24;
	ld.global.f32 	%f28, [%rd76+-4];
	add.s64 	%rd39, %rd38, %rd10;
	ld.global.f32 	%f29, [%rd39];
	fma.rn.f32 	%f30, %f28, %f29, %f27;
	ld.global.f32 	%f31, [%rd76];
	add.s64 	%rd40, %rd39, %rd10;
	ld.global.f32 	%f32, [%rd40];
	fma.rn.f32 	%f33, %f31, %f32, %f30;
	ld.global.f32 	%f34, [%rd76+4];
	add.s64 	%rd41, %rd40, %rd10;
	ld.global.f32 	%f35, [%rd41];
	fma.rn.f32 	%f36, %f34, %f35, %f33;
	ld.global.f32 	%f37, [%rd76+8];
	add.s64 	%rd42, %rd41, %rd10;
	ld.global.f32 	%f38, [%rd42];
	fma.rn.f32 	%f39, %f37, %f38, %f36;
	ld.global.f32 	%f40, [%rd76+12];
	add.s64 	%rd43, %rd42, %rd10;
	ld.global.f32 	%f41, [%rd43];
	fma.rn.f32 	%f74, %f40, %f41, %f39;
	add.s64 	%rd78, %rd78, -8;
	shl.b64 	%rd44, %rd25, 5;
	add.s64 	%rd77, %rd77, %rd44;
	add.s64 	%rd76, %rd76, 32;
	setp.ne.s64 	%p6, %rd78, 0;
	@%p6 bra 	$L__BB0_4;
$L__BB0_5:
	setp.eq.s64 	%p7, %rd6, 0;
	@%p7 bra 	$L__BB0_13;
	and.b64  	%rd18, %rd23, 3;
	setp.lt.u64 	%p8, %rd6, 4;
	@%p8 bra 	$L__BB0_8;
	add.s64 	%rd45, %rd80, %rd5;
	shl.b64 	%rd46, %rd45, 2;
	add.s64 	%rd47, %rd2, %rd46;
	ld.global.f32 	%f43, [%rd47];
	mad.lo.s64 	%rd48, %rd80, %rd25, %rd4;
	shl.b64 	%rd49, %rd48, 2;
	add.s64 	%rd50, %rd1, %rd49;
	ld.global.f32 	%f44, [%rd50];
	fma.rn.f32 	%f45, %f43, %f44, %f74;
	ld.global.f32 	%f46, [%rd47+4];
	shl.b64 	%rd51, %rd25, 2;
	add.s64 	%rd52, %rd50, %rd51;
	ld.global.f32 	%f47, [%rd52];
	fma.rn.f32 	%f48, %f46, %f47, %f45;
	ld.global.f32 	%f49, [%rd47+8];
	add.s64 	%rd53, %rd52, %rd51;
	ld.global.f32 	%f50, [%rd53];
	fma.rn.f32 	%f51, %f49, %f50, %f48;
	ld.global.f32 	%f52, [%rd47+12];
	add.s64 	%rd54, %rd53, %rd51;
	ld.global.f32 	%f53, [%rd54];
	fma.rn.f32 	%f74, %f52, %f53, %f51;
	add.s64 	%rd80, %rd80, 4;
$L__BB0_8:
	setp.eq.s64 	%p9, %rd18, 0;
	@%p9 bra 	$L__BB0_13;
	setp.eq.s64 	%p10, %rd18, 1;
	@%p10 bra 	$L__BB0_11;
	add.s64 	%rd55, %rd80, %rd5;
	shl.b64 	%rd56, %rd55, 2;
	add.s64 	%rd57, %rd2, %rd56;
	ld.global.f32 	%f55, [%rd57];
	mad.lo.s64 	%rd58, %rd80, %rd25, %rd4;
	shl.b64 	%rd59, %rd58, 2;
	add.s64 	%rd60, %rd1, %rd59;
	ld.global.f32 	%f56, [%rd60];
	fma.rn.f32 	%f57, %f55, %f56, %f74;
	ld.global.f32 	%f58, [%rd57+4];
	shl.b64 	%rd61, %rd25, 2;
	add.s64 	%rd62, %rd60, %rd61;
	ld.global.f32 	%f59, [%rd62];
	fma.rn.f32 	%f74, %f58, %f59, %f57;
	add.s64 	%rd80, %rd80, 2;
$L__BB0_11:
	and.b64  	%rd63, %rd23, 1;
	setp.eq.b64 	%p11, %rd63, 1;
	not.pred 	%p12, %p11;
	@%p12 bra 	$L__BB0_13;
	add.s64 	%rd64, %rd80, %rd5;
	shl.b64 	%rd65, %rd64, 2;
	add.s64 	%rd66, %rd2, %rd65;
	ld.global.f32 	%f60, [%rd66];
	mad.lo.s64 	%rd67, %rd80, %rd25, %rd4;
	shl.b64 	%rd68, %rd67, 2;
	add.s64 	%rd69, %rd1, %rd68;
	ld.global.f32 	%f61, [%rd69];
	fma.rn.f32 	%f74, %f60, %f61, %f74;
$L__BB0_13:
	ld.param.u64 	%rd75, [_Z7gemm_v4IfEvmmmT_PKS0_mS2_mS0_PS0_m_param_10];
	ld.param.u64 	%rd74, [_Z7gemm_v4IfEvmmmT_PKS0_mS2_mS0_PS0_m_param_9];
	ld.param.f32 	%f66, [_Z7gemm_v4IfEvmmmT_PKS0_mS2_mS0_PS0_m_param_8];
	ld.param.f32 	%f65, [_Z7gemm_v4IfEvmmmT_PKS0_mS2_mS0_PS0_m_param_3];
	mad.lo.s64 	%rd70, %rd75, %rd3, %rd4;
	cvta.to.global.u64 	%rd71, %rd74;
	shl.b64 	%rd72, %rd70, 2;
	add.s64 	%rd73, %rd71, %rd72;
	ld.global.f32 	%f62, [%rd73];
	mul.f32 	%f63, %f66, %f62;
	fma.rn.f32 	%f64, %f65, %f74, %f63;
	st.global.f32 	[%rd73], %f64;
$L__BB0_14:
	ret;

}
	// .globl	_Z7gemm_v4IdEvmmmT_PKS0_mS2_mS0_PS0_m
.visible .entry _Z7gemm_v4IdEvmmmT_PKS0_mS2_mS0_PS0_m(
	.param .u64 _Z7gemm_v4IdEvmmmT_PKS0_mS2_mS0_PS0_m_param_0,
	.param .u64 _Z7gemm_v4IdEvmmmT_PKS0_mS2_mS0_PS0_m_param_1,
	.param .u64 _Z7gemm_v4IdEvmmmT_PKS0_mS2_mS0_PS0_m_param_2,
	.param .f64 _Z7gemm_v4IdEvmmmT_PKS0_mS2_mS0_PS0_m_param_3,
	.param .u64 .ptr .align 1 _Z7gemm_v4IdEvmmmT_PKS0_mS2_mS0_PS0_m_param_4,
	.param .u64 _Z7gemm_v4IdEvmmmT_PKS0_mS2_mS0_PS0_m_param_5,
	.param .u64 .ptr .align 1 _Z7gemm_v4IdEvmmmT_PKS0_mS2_mS0_PS0_m_param_6,
	.param .u64 _Z7gemm_v4IdEvmmmT_PKS0_mS2_mS0_PS0_m_param_7,
	.param .f64 _Z7gemm_v4IdEvmmmT_PKS0_mS2_mS0_PS0_m_param_8,
	.param .u64 .ptr .align 1 _Z7gemm_v4IdEvmmmT_PKS0_mS2_mS0_PS0_m_param_9,
	.param .u64 _Z7gemm_v4IdEvmmmT_PKS0_mS2_mS0_PS0_m_param_10
)
{
	.reg .pred 	%p<13>;
	.reg .b32 	%r<10>;
	.reg .b64 	%rd<81>;
	.reg .b64 	%fd<75>;

	ld.param.u64 	%rd29, [_Z7gemm_v4IdEvmmmT_PKS0_mS2_mS0_PS0_m_param_0];
	ld.param.u64 	%rd30, [_Z7gemm_v4IdEvmmmT_PKS0_mS2_mS0_PS0_m_param_1];
	ld.param.u64 	%rd24, [_Z7gemm_v4IdEvmmmT_PKS0_mS2_mS0_PS0_m_param_2];
	ld.param.u64 	%rd32, [_Z7gemm_v4IdEvmmmT_PKS0_mS2_mS0_PS0_m_param_4];
	ld.param.u64 	%rd25, [_Z7gemm_v4IdEvmmmT_PKS0_mS2_mS0_PS0_m_param_5];
	ld.param.u64 	%rd33, [_Z7gemm_v4IdEvmmmT_PKS0_mS2_mS0_PS0_m_param_6];
	ld.param.u64 	%rd26, [_Z7gemm_v4IdEvmmmT_PKS0_mS2_mS0_PS0_m_param_7];
	ld.param.u64 	%rd27, [_Z7gemm_v4IdEvmmmT_PKS0_mS2_mS0_PS0_m_param_9];
	cvta.to.global.u64 	%rd1, %rd33;
	cvta.to.global.u64 	%rd2, %rd32;
	mov.u32 	%r1, %ctaid.x;
	mov.u32 	%r2, %ntid.x;
	mov.u32 	%r3, %tid.x;
	mad.lo.s32 	%r4, %r1, %r2, %r3;
	cvt.u64.u32 	%rd3, %r4;
	mov.u32 	%r5, %ctaid.y;
	mov.u32 	%r6, %ntid.y;
	mov.u32 	%r7, %tid.y;
	mad.lo.s32 	%r8, %r5, %r6, %r7;
	cvt.u64.u32 	%rd4, %r8;
	setp.le.u64 	%p1, %rd29, %rd3;
	setp.le.u64 	%p2, %rd30, %rd4;
	or.pred  	%p3, %p1, %p2;
	@%p3 bra 	$L__BB1_14;
	setp.eq.s64 	%p4, %rd24, 0;
	mov.f64 	%fd74, 0d0000000000000000;
	@%p4 bra 	$L__BB1_13;
	mul.lo.s64 	%rd5, %rd25, %rd3;
	and.b64  	%rd6, %rd24, 7;
	setp.lt.u64 	%p5, %rd24, 8;
	mov.f64 	%fd74, 0d0000000000000000;
	mov.b64 	%rd79, 0;
	@%p5 bra 	$L__BB1_5;
	and.b64  	%rd79, %rd24, -8;
	shl.b64 	%rd35, %rd4, 3;
	add.s64 	%rd76, %rd1, %rd35;
	shl.b64 	%rd9, %rd26, 6;
	shl.b64 	%rd36, %rd5, 3;
	add.s64 	%rd37, %rd36, %rd2;
	add.s64 	%rd75, %rd37, 32;
	shl.b64 	%rd11, %rd26, 3;
	mov.f64 	%fd74, 0d0000000000000000;
	mov.u64 	%rd77, %rd79;
$L__BB1_4:
	.pragma "nounroll";
	ld.global.f64 	%fd19, [%rd75+-32];
	ld.global.f64 	%fd20, [%rd76];
	fma.rn.f64 	%fd21, %fd19, %fd20, %fd74;
	ld.global.f64 	%fd22, [%rd75+-24];
	add.s64 	%rd38, %rd76, %rd11;
	ld.global.f64 	%fd23, [%rd38];
	fma.rn.f64 	%fd24, %fd22, %fd23, %fd21;
	ld.global.f64 	%fd25, [%rd75+-16];
	add.s64 	%rd39, %rd38, %rd11;
	ld.global.f64 	%fd26, [%rd39];
	fma.rn.f64 	%fd27, %fd25, %fd26, %fd24;
	ld.global.f64 	%fd28, [%rd75+-8];
	add.s64 	%rd40, %rd39, %rd11;
	ld.global.f64 	%fd29, [%rd40];
	fma.rn.f64 	%fd30, %fd28, %fd29, %fd27;
	ld.global.f64 	%fd31, [%rd75];
	add.s64 	%rd41, %rd40, %rd11;
	ld.global.f64 	%fd32, [%rd41];
	fma.rn.f64 	%fd33, %fd31, %fd32, %fd30;
	ld.global.f64 	%fd34, [%rd75+8];
	add.s64 	%rd42, %rd41, %rd11;
	ld.global.f64 	%fd35, [%rd42];
	fma.rn.f64 	%fd36, %fd34, %fd35, %fd33;
	ld.global.f64 	%fd37, [%rd75+16];
	add.s64 	%rd43, %rd42, %rd11;
	ld.global.f64 	%fd38, [%rd43];
	fma.rn.f64 	%fd39, %fd37, %fd38, %fd36;
	ld.global.f64 	%fd40, [%rd75+24];
	add.s64 	%rd44, %rd43, %rd11;
	ld.global.f64 	%fd41, [%rd44];
	fma.rn.f64 	%fd74, %fd40, %fd41, %fd39;
	add.s64 	%rd77, %rd77, -8;
	add.s64 	%rd76, %rd76, %rd9;
	add.s64 	%rd75, %rd75, 64;
	setp.ne.s64 	%p6, %rd77, 0;
	@%p6 bra 	$L__BB1_4;
$L__BB1_5:
	setp.eq.s64 	%p7, %rd6, 0;
	@%p7 bra 	$L__BB1_13;
	and.b64  	%rd19, %rd24, 3;
	setp.lt.u64 	%p8, %rd6, 4;
	@%p8 bra 	$L__BB1_8;
	add.s64 	%rd45, %rd79, %rd5;
	shl.b64 	%rd46, %rd45, 3;
	add.s64 	%rd47, %rd2, %rd46;
	ld.global.f64 	%fd43, [%rd47];
	mad.lo.s64 	%rd48, %rd79, %rd26, %rd4;
	shl.b64 	%rd49, %rd48, 3;
	add.s64 	%rd50, %rd1, %rd49;
	ld.global.f64 	%fd44, [%rd50];
	fma.rn.f64 	%fd45, %fd43, %fd44, %fd74;
	ld.global.f64 	%fd46, [%rd47+8];
	shl.b64 	%rd51, %rd26, 3;
	add.s64 	%rd52, %rd50, %rd51;
	ld.global.f64 	%fd47, [%rd52];
	fma.rn.f64 	%fd48, %fd46, %fd47, %fd45;
	ld.global.f64 	%fd49, [%rd47+16];
	add.s64 	%rd53, %rd52, %rd51;
	ld.global.f64 	%fd50, [%rd53];
	fma.rn.f64 	%fd51, %fd49, %fd50, %fd48;
	ld.global.f64 	%fd52, [%rd47+24];
	add.s64 	%rd54, %rd53, %rd51;
	ld.global.f64 	%fd53, [%rd54];
	fma.rn.f64 	%fd74, %fd52, %fd53, %fd51;
	add.s64 	%rd79, %rd79, 4;
$L__BB1_8:
	setp.eq.s64 	%p9, %rd19, 0;
	@%p9 bra 	$L__BB1_13;
	setp.eq.s64 	%p10, %rd19, 1;
	@%p10 bra 	$L__BB1_11;
	add.s64 	%rd55, %rd79, %rd5;
	shl.b64 	%rd56, %rd55, 3;
	add.s64 	%rd57, %rd2, %rd56;
	ld.global.f64 	%fd55, [%rd57];
	mad.lo.s64 	%rd58, %rd79, %rd26, %rd4;
	shl.b64 	%rd59, %rd58, 3;
	add.s64 	%rd60, %rd1, %rd59;
	ld.global.f64 	%fd56, [%rd60];
	fma.rn.f64 	%fd57, %fd55, %fd56, %fd74;
	ld.global.f64 	%fd58, [%rd57+8];
	shl.b64 	%rd61, %rd26, 3;
	add.s64 	%rd62, %rd60, %rd61;
	ld.global.f64 	%fd59, [%rd62];
	fma.rn.f64 	%fd74, %fd58, %fd59, %fd57;
	add.s64 	%rd79, %rd79, 2;
$L__BB1_11:
	and.b64  	%rd63, %rd24, 1;
	setp.eq.b64 	%p11, %rd63, 1;
	not.pred 	%p12, %p11;
	@%p12 bra 	$L__BB1_13;
	add.s64 	%rd64, %rd79, %rd5;
	shl.b64 	%rd65, %rd64, 3;
	add.s64 	%rd66, %rd2, %rd65;
	ld.global.f64 	%fd60, [%rd66];
	mad.lo.s64 	%rd67, %rd79, %rd26, %rd4;
	shl.b64 	%rd68, %rd67, 3;
	add.s64 	%rd69, %rd1, %rd68;
	ld.global.f64 	%fd61, [%rd69];
	fma.rn.f64 	%fd74, %fd60, %fd61, %fd74;
$L__BB1_13:
	ld.param.u64 	%rd74, [_Z7gemm_v4IdEvmmmT_PKS0_mS2_mS0_PS0_m_param_10];
	ld.param.f64 	%fd66, [_Z7gemm_v4IdEvmmmT_PKS0_mS2_mS0_PS0_m_param_8];
	ld.param.f64 	%fd65, [_Z7gemm_v4IdEvmmmT_PKS0_mS2_mS0_PS0_m_param_3];
	mad.lo.s64 	%rd70, %rd74, %rd3, %rd4;
	cvta.to.global.u64 	%rd71, %rd27;
	shl.b64 	%rd72, %rd70, 3;
	add.s64 	%rd73, %rd71, %rd72;
	ld.global.f64 	%fd62, [%rd73];
	mul.f64 	%fd63, %fd66, %fd62;
	fma.rn.f64 	%fd64, %fd65, %fd74, %fd63;
	st.global.f64 	[%rd73], %fd64;
$L__BB1_14:
	ret;

}


// ===== COMPILED SASS (sm_100) =====

	.target	sm_100

	.elftype	@"ET_EXEC"


//--------------------- .note.nv.tkinfo           --------------------------
	.section	.note.nv.tkinfo,"",@"SHT_NOTE"
	.sectionflags	@"SHF_NOTE_NV_TKINFO"
	.tkinfo
        /*0018*/ 	.word	0x00000002
        /*0030*/ 	.string	""
        /*0030*/ 	.string	"ptxas"
        /*0030*/ 	.string	"Cuda compilation tools, release 13.0, V13.0.88"
        /*0030*/ 	.string	"Build cuda_13.0.r13.0/compiler.36424714_0"
        /*0030*/ 	.string	"-arch sm_100 -m 64 "



//--------------------- .note.nv.cuinfo           --------------------------
	.section	.note.nv.cuinfo,"",@"SHT_NOTE"
	.sectionflags	@"SHF_NOTE_NV_CUINFO"
        /*0018*/ 	.short	0x0002
        /*001a*/ 	.short	0x0064
        /*001c*/ 	.short	0x0082
	.zero		2


//--------------------- .nv.info                  --------------------------
	.section	.nv.info,"",@"SHT_CUDA_INFO"
	.align	4


	//----- nvinfo : EIATTR_REGCOUNT
	.align		4
        /*0000*/ 	.byte	0x04, 0x2f
        /*0002*/ 	.short	(.L_1 - .L_0)
	.align		4
.L_0:
        /*0004*/ 	.word	index@(_Z7gemm_v4IfEvmmmT_PKS0_mS2_mS0_PS0_m)
        /*0008*/ 	.word	0x00000020


	//----- nvinfo : EIATTR_FRAME_SIZE
	.align		4
.L_1:
        /*000c*/ 	.byte	0x04, 0x11
        /*000e*/ 	.short	(.L_3 - .L_2)
	.align		4
.L_2:
        /*0010*/ 	.word	index@(_Z7gemm_v4IfEvmmmT_PKS0_mS2_mS0_PS0_m)
        /*0014*/ 	.word	0x00000000


	//----- nvinfo : EIATTR_REGCOUNT
	.align		4
.L_3:
        /*0018*/ 	.byte	0x04, 0x2f
        /*001a*/ 	.short	(.L_5 - .L_4)
	.align		4
.L_4:
        /*001c*/ 	.word	index@(_Z7gemm_v4IdEvmmmT_PKS0_mS2_mS0_PS0_m)
        /*0020*/ 	.word	0x00000020


	//----- nvinfo : EIATTR_FRAME_SIZE
	.align		4
.L_5:
        /*0024*/ 	.byte	0x04, 0x11
        /*0026*/ 	.short	(.L_7 - .L_6)
	.align		4
.L_6:
        /*0028*/ 	.word	index@(_Z7gemm_v4IdEvmmmT_PKS0_mS2_mS0_PS0_m)
        /*002c*/ 	.word	0x00000000


	//----- nvinfo : EIATTR_MIN_STACK_SIZE
	.align		4
.L_7:
        /*0030*/ 	.byte	0x04, 0x12
        /*0032*/ 	.short	(.L_9 - .L_8)
	.align		4
.L_8:
        /*0034*/ 	.word	index@(_Z7gemm_v4IdEvmmmT_PKS0_mS2_mS0_PS0_m)
        /*0038*/ 	.word	0x00000000


	//----- nvinfo : EIATTR_MIN_STACK_SIZE
	.align		4
.L_9:
        /*003c*/ 	.byte	0x04, 0x12
        /*003e*/ 	.short	(.L_11 - .L_10)
	.align		4
.L_10:
        /*0040*/ 	.word	index@(_Z7gemm_v4IfEvmmmT_PKS0_mS2_mS0_PS0_m)
        /*0044*/ 	.word	0x00000000
.L_11:


//--------------------- .nv.compat                --------------------------
	.section	.nv.compat,"",@"SHT_CUDA_COMPAT_INFO"
	.align	4
        /*0000*/ 	.byte	0x02, 0x09, 0x00, 0x00, 0x02, 0x02, 0x01, 0x00, 0x02, 0x05, 0x05, 0x00, 0x03, 0x07, 0x01, 0x01
        /*0010*/ 	.byte	0x02, 0x03, 0x00, 0x00, 0x02, 0x06, 0x01, 0x00, 0x04, 0x0b, 0x08, 0x00, 0x01, 0x00, 0x00, 0x00
        /*0020*/ 	.byte	0x00, 0x00, 0x00, 0x00


//--------------------- .nv.info._Z7gemm_v4IdEvmmmT_PKS0_mS2_mS0_PS0_m --------------------------
	.section	.nv.info._Z7gemm_v4IdEvmmmT_PKS0_mS2_mS0_PS0_m,"",@"SHT_CUDA_INFO"
	.sectionflags	@""
	.align	4


	//----- nvinfo : EIATTR_CUDA_API_VERSION
	.align		4
        /*0000*/ 	.byte	0x04, 0x37
        /*0002*/ 	.short	(.L_13 - .L_12)
.L_12:
        /*0004*/ 	.word	0x00000082


	//----- nvinfo : EIATTR_KPARAM_INFO
	.align		4
.L_13:
        /*0008*/ 	.byte	0x04, 0x17
        /*000a*/ 	.short	(.L_15 - .L_14)
.L_14:
        /*000c*/ 	.word	0x00000000
        /*0010*/ 	.short	0x000a
        /*0012*/ 	.short	0x0050
        /*0014*/ 	.byte	0x00, 0xf0, 0x21, 0x00


	//----- nvinfo : EIATTR_KPARAM_INFO
	.align		4
.L_15:
        /*0018*/ 	.byte	0x04, 0x17
        /*001a*/ 	.short	(.L_17 - .L_16)
.L_16:
        /*001c*/ 	.word	0x00000000
        /*0020*/ 	.short	0x0009
        /*0022*/ 	.short	0x0048
        /*0024*/ 	.byte	0x00, 0xf5, 0x21, 0x00


	//----- nvinfo : EIATTR_KPARAM_INFO
	.align		4
.L_17:
        /*0028*/ 	.byte	0x04, 0x17
        /*002a*/ 	.short	(.L_19 - .L_18)
.L_18:
        /*002c*/ 	.word	0x00000000
        /*0030*/ 	.short	0x0008
        /*0032*/ 	.short	0x0040
        /*0034*/ 	.byte	0x00, 0xf0, 0x21, 0x00


	//----- nvinfo : EIATTR_KPARAM_INFO
	.align		4
.L_19:
        /*0038*/ 	.byte	0x04, 0x17
        /*003a*/ 	.short	(.L_21 - .L_20)
.L_20:
        /*003c*/ 	.word	0x00000000
        /*0040*/ 	.short	0x0007
        /*0042*/ 	.short	0x0038
        /*0044*/ 	.byte	0x00, 0xf0, 0x21, 0x00


	//----- nvinfo : EIATTR_KPARAM_INFO
	.align		4
.L_21:
        /*0048*/ 	.byte	0x04, 0x17
        /*004a*/ 	.short	(.L_23 - .L_22)
.L_22:
        /*004c*/ 	.word	0x00000000
        /*0050*/ 	.short	0x0006
        /*0052*/ 	.short	0x0030
        /*0054*/ 	.byte	0x00, 0xf5, 0x21, 0x00


	//----- nvinfo : EIATTR_KPARAM_INFO
	.align		4
.L_23:
        /*0058*/ 	.byte	0x04, 0x17
        /*005a*/ 	.short	(.L_25 - .L_24)
.L_24:
        /*005c*/ 	.word	0x00000000
        /*0060*/ 	.short	0x0005
        /*0062*/ 	.short	0x0028
        /*0064*/ 	.byte	0x00, 0xf0, 0x21, 0x00


	//----- nvinfo : EIATTR_KPARAM_INFO
	.align		4
.L_25:
        /*0068*/ 	.byte	0x04, 0x17
        /*006a*/ 	.short	(.L_27 - .L_26)
.L_26:
        /*006c*/ 	.word	0x00000000
        /*0070*/ 	.short	0x0004
        /*0072*/ 	.short	0x0020
        /*0074*/ 	.byte	0x00, 0xf5, 0x21, 0x00


	//----- nvinfo : EIATTR_KPARAM_INFO
	.align		4
.L_27:
        /*0078*/ 	.byte	0x04, 0x17
        /*007a*/ 	.short	(.L_29 - .L_28)
.L_28:
        /*007c*/ 	.word	0x00000000
        /*0080*/ 	.short	0x0003
        /*0082*/ 	.short	0x0018
        /*0084*/ 	.byte	0x00, 0xf0, 0x21, 0x00


	//----- nvinfo : EIATTR_KPARAM_INFO
	.align		4
.L_29:
        /*0088*/ 	.byte	0x04, 0x17
        /*008a*/ 	.short	(.L_31 - .L_30)
.L_30:
        /*008c*/ 	.word	0x00000000
        /*0090*/ 	.short	0x0002
        /*0092*/ 	.short	0x0010
        /*0094*/ 	.byte	0x00, 0xf0, 0x21, 0x00


	//----- nvinfo : EIATTR_KPARAM_INFO
	.align		4
.L_31:
        /*0098*/ 	.byte	0x04, 0x17
        /*009a*/ 	.short	(.L_33 - .L_32)
.L_32:
        /*009c*/ 	.word	0x00000000
        /*00a0*/ 	.short	0x0001
        /*00a2*/ 	.short	0x0008
        /*00a4*/ 	.byte	0x00, 0xf0, 0x21, 0x00


	//----- nvinfo : EIATTR_KPARAM_INFO
	.align		4
.L_33:
        /*00a8*/ 	.byte	0x04, 0x17
        /*00aa*/ 	.short	(.L_35 - .L_34)
.L_34:
        /*00ac*/ 	.word	0x00000000
        /*00b0*/ 	.short	0x0000
        /*00b2*/ 	.short	0x0000
        /*00b4*/ 	.byte	0x00, 0xf0, 0x21, 0x00


	//----- nvinfo : EIATTR_SPARSE_MMA_MASK
	.align		4
.L_35:
        /*00b8*/ 	.byte	0x03, 0x50
        /*00ba*/ 	.short	0x0000


	//----- nvinfo : EIATTR_MAXREG_COUNT
	.align		4
        /*00bc*/ 	.byte	0x03, 0x1b
        /*00be*/ 	.short	0x00ff


	//----- nvinfo : EIATTR_MERCURY_ISA_VERSION
	.align		4
        /*00c0*/ 	.byte	0x03, 0x5f
        /*00c2*/ 	.short	0x0101


	//----- nvinfo : EIATTR_VRC_CTA_INIT_COUNT
	.align		4
        /*00c4*/ 	.byte	0x02, 0x4a
	.zero		1
	.zero		1


	//----- nvinfo : EIATTR_EXIT_INSTR_OFFSETS
	.align		4
        /*00c8*/ 	.byte	0x04, 0x1c
        /*00ca*/ 	.short	(.L_37 - .L_36)


	//   ....[0]....
.L_36:
        /*00cc*/ 	.word	0x000000e0


	//   ....[1]....
        /*00d0*/ 	.word	0x00000cd0


	//----- nvinfo : EIATTR_CBANK_PARAM_SIZE
	.align		4
.L_37:
        /*00d4*/ 	.byte	0x03, 0x19
        /*00d6*/ 	.short	0x0058


	//----- nvinfo : EIATTR_PARAM_CBANK
	.align		4
        /*00d8*/ 	.byte	0x04, 0x0a
        /*00da*/ 	.short	(.L_39 - .L_38)
	.align		4
.L_38:
        /*00dc*/ 	.word	index@(.nv.constant0._Z7gemm_v4IdEvmmmT_PKS0_mS2_mS0_PS0_m)
        /*00e0*/ 	.short	0x0380
        /*00e2*/ 	.short	0x0058


	//----- nvinfo : EIATTR_SW_WAR
	.align		4
.L_39:
        /*00e4*/ 	.byte	0x04, 0x36
        /*00e6*/ 	.short	(.L_41 - .L_40)
.L_40:
        /*00e8*/ 	.word	0x00000008
.L_41:


//--------------------- .nv.info._Z7gemm_v4IfEvmmmT_PKS0_mS2_mS0_PS0_m --------------------------
	.section	.nv.info._Z7gemm_v4IfEvmmmT_PKS0_mS2_mS0_PS0_m,"",@"SHT_CUDA_INFO"
	.sectionflags	@""
	.align	4


	//----- nvinfo : EIATTR_CUDA_API_VERSION
	.align		4
        /*0000*/ 	.byte	0x04, 0x37
        /*0002*/ 	.short	(.L_43 - .L_42)
.L_42:
        /*0004*/ 	.word	0x00000082


	//----- nvinfo : EIATTR_KPARAM_INFO
	.align		4
.L_43:
        /*0008*/ 	.byte	0x04, 0x17
        /*000a*/ 	.short	(.L_45 - .L_44)
.L_44:
        /*000c*/ 	.word	0x00000000
        /*0010*/ 	.short	0x000a
        /*0012*/ 	.short	0x0050
        /*0014*/ 	.byte	0x00, 0xf0, 0x21, 0x00


	//----- nvinfo : EIATTR_KPARAM_INFO
	.align		4
.L_45:
        /*0018*/ 	.byte	0x04, 0x17
        /*001a*/ 	.short	(.L_47 - .L_46)
.L_46:
        /*001c*/ 	.word	0x00000000
        /*0020*/ 	.short	0x0009
        /*0022*/ 	.short	0x0048
        /*0024*/ 	.byte	0x00, 0xf5, 0x21, 0x00


	//----- nvinfo : EIATTR_KPARAM_INFO
	.align		4
.L_47:
        /*0028*/ 	.byte	0x04, 0x17
        /*002a*/ 	.short	(.L_49 - .L_48)
.L_48:
        /*002c*/ 	.word	0x00000000
        /*0030*/ 	.short	0x0008
        /*0032*/ 	.short	0x0040
        /*0034*/ 	.byte	0x00, 0xf0, 0x11, 0x00


	//----- nvinfo : EIATTR_KPARAM_INFO
	.align		4
.L_49:
        /*0038*/ 	.byte	0x04, 0x17
        /*003a*/ 	.short	(.L_51 - .L_50)
.L_50:
        /*003c*/ 	.word	0x00000000
        /*0040*/ 	.short	0x0007
        /*0042*/ 	.short	0x0038
        /*0044*/ 	.byte	0x00, 0xf0, 0x21, 0x00


	//----- nvinfo : EIATTR_KPARAM_INFO
	.align		4
.L_51:
        /*0048*/ 	.byte	0x04, 0x17
        /*004a*/ 	.short	(.L_53 - .L_52)
.L_52:
        /*004c*/ 	.word	0x00000000
        /*0050*/ 	.short	0x0006
        /*0052*/ 	.short	0x0030
        /*0054*/ 	.byte	0x00, 0xf5, 0x21, 0x00


	//----- nvinfo : EIATTR_KPARAM_INFO
	.align		4
.L_53:
        /*0058*/ 	.byte	0x04, 0x17
        /*005a*/ 	.short	(.L_55 - .L_54)
.L_54:
        /*005c*/ 	.word	0x00000000
        /*0060*/ 	.short	0x0005
        /*0062*/ 	.short	0x0028
        /*0064*/ 	.byte	0x00, 0xf0, 0x21, 0x00


	//----- nvinfo : EIATTR_KPARAM_INFO
	.align		4
.L_55:
        /*0068*/ 	.byte	0x04, 0x17
        /*006a*/ 	.short	(.L_57 - .L_56)
.L_56:
        /*006c*/ 	.word	0x00000000
        /*0070*/ 	.short	0x0004
        /*0072*/ 	.short	0x0020
        /*0074*/ 	.byte	0x00, 0xf5, 0x21, 0x00


	//----- nvinfo : EIATTR_KPARAM_INFO
	.align		4
.L_57:
        /*0078*/ 	.byte	0x04, 0x17
        /*007a*/ 	.short	(.L_59 - .L_58)
.L_58:
        /*007c*/ 	.word	0x00000000
        /*0080*/ 	.short	0x0003
        /*0082*/ 	.short	0x0018
        /*0084*/ 	.byte	0x00, 0xf0, 0x11, 0x00


	//----- nvinfo : EIATTR_KPARAM_INFO
	.align		4
.L_59:
        /*0088*/ 	.byte	0x04, 0x17
        /*008a*/ 	.short	(.L_61 - .L_60)
.L_60:
        /*008c*/ 	.word	0x00000000
        /*0090*/ 	.short	0x0002
        /*0092*/ 	.short	0x0010
        /*0094*/ 	.byte	0x00, 0xf0, 0x21, 0x00


	//----- nvinfo : EIATTR_KPARAM_INFO
	.align		4
.L_61:
        /*0098*/ 	.byte	0x04, 0x17
        /*009a*/ 	.short	(.L_63 - .L_62)
.L_62:
        /*009c*/ 	.word	0x00000000
        /*00a0*/ 	.short	0x0001
        /*00a2*/ 	.short	0x0008
        /*00a4*/ 	.byte	0x00, 0xf0, 0x21, 0x00


	//----- nvinfo : EIATTR_KPARAM_INFO
	.align		4
.L_63:
        /*00a8*/ 	.byte	0x04, 0x17
        /*00aa*/ 	.short	(.L_65 - .L_64)
.L_64:
        /*00ac*/ 	.word	0x00000000
        /*00b0*/ 	.short	0x0000
        /*00b2*/ 	.short	0x0000
        /*00b4*/ 	.byte	0x00, 0xf0, 0x21, 0x00


	//----- nvinfo : EIATTR_SPARSE_MMA_MASK
	.align		4
.L_65:
        /*00b8*/ 	.byte	0x03, 0x50
        /*00ba*/ 	.short	0x0000


	//----- nvinfo : EIATTR_MAXREG_COUNT
	.align		4
        /*00bc*/ 	.byte	0x03, 0x1b
        /*00be*/ 	.short	0x00ff


	//----- nvinfo : EIATTR_MERCURY_ISA_VERSION
	.align		4
        /*00c0*/ 	.byte	0x03, 0x5f
        /*00c2*/ 	.short	0x0101


	//----- nvinfo : EIATTR_VRC_CTA_INIT_COUNT
	.align		4
        /*00c4*/ 	.byte	0x02, 0x4a
	.zero		1
	.zero		1


	//----- nvinfo : EIATTR_EXIT_INSTR_OFFSETS
	.align		4
        /*00c8*/ 	.byte	0x04, 0x1c
        /*00ca*/ 	.short	(.L_67 - .L_66)


	//   ....[0]....
.L_66:
        /*00cc*/ 	.word	0x000000e0


	//   ....[1]....
        /*00d0*/ 	.word	0x00000cc0


	//----- nvinfo : EIATTR_CBANK_PARAM_SIZE
	.align		4
.L_67:
        /*00d4*/ 	.byte	0x03, 0x19
        /*00d6*/ 	.short	0x0058


	//----- nvinfo : EIATTR_PARAM_CBANK
	.align		4
        /*00d8*/ 	.byte	0x04, 0x0a
        /*00da*/ 	.short	(.L_69 - .L_68)
	.align		4
.L_68:
        /*00dc*/ 	.word	index@(.nv.constant0._Z7gemm_v4IfEvmmmT_PKS0_mS2_mS0_PS0_m)
        /*00e0*/ 	.short	0x0380
        /*00e2*/ 	.short	0x0058


	//----- nvinfo : EIATTR_SW_WAR
	.align		4
.L_69:
        /*00e4*/ 	.byte	0x04, 0x36
        /*00e6*/ 	.short	(.L_71 - .L_70)
.L_70:
        /*00e8*/ 	.word	0x00000008
.L_71:


//--------------------- .nv.callgraph             --------------------------
	.section	.nv.callgraph,"",@"SHT_CUDA_CALLGRAPH"
	.align	4
	.sectionentsize	8
	.align		4
        /*0000*/ 	.word	0x00000000
	.align		4
        /*0004*/ 	.word	0xffffffff
	.align		4
        /*0008*/ 	.word	0x00000000
	.align		4
        /*000c*/ 	.word	0xfffffffe
	.align		4
        /*0010*/ 	.word	0x00000000
	.align		4
        /*0014*/ 	.word	0xfffffffd
	.align		4
        /*0018*/ 	.word	0x00000000
	.align		4
        /*001c*/ 	.word	0xfffffffc


//--------------------- .text._Z7gemm_v4IdEvmmmT_PKS0_mS2_mS0_PS0_m --------------------------
	.section	.text._Z7gemm_v4IdEvmmmT_PKS0_mS2_mS0_PS0_m,"ax",@progbits
	.align	128
        .global         _Z7gemm_v4IdEvmmmT_PKS0_mS2_mS0_PS0_m
        .type           _Z7gemm_v4IdEvmmmT_PKS0_mS2_mS0_PS0_m,@function
        .size           _Z7gemm_v4IdEvmmmT_PKS0_mS2_mS0_PS0_m,(.L_x_12 - _Z7gemm_v4IdEvmmmT_PKS0_mS2_mS0_PS0_m)
        .other          _Z7gemm_v4IdEvmmmT_PKS0_mS2_mS0_PS0_m,@"STO_CUDA_ENTRY STV_DEFAULT"
_Z7gemm_v4IdEvmmmT_PKS0_mS2_mS0_PS0_m:
.text._Z7gemm_v4IdEvmmmT_PKS0_mS2_mS0_PS0_m:
[----:B------:R-:W-:Y:S01]  /*0000*/  LDC R1, c[0x0][0x37c] ;  /* 0x0000df00ff017b82 */ /* 0x000fe20000000800 */
[----:B------:R-:W0:Y:S07]  /*0010*/  S2R R11, SR_TID.Y ;  /* 0x00000000000b7919 */ /* 0x000e2e0000002200 */
[----:B------:R-:W1:Y:S01]  /*0020*/  LDC R0, c[0x0][0x360] ;  /* 0x0000d800ff007b82 */ /* 0x000e620000000800 */
[----:B------:R-:W2:Y:S01]  /*0030*/  LDCU.128 UR8, c[0x0][0x380] ;  /* 0x00007000ff0877ac */ /* 0x000ea20008000c00 */
[----:B------:R-:W1:Y:S06]  /*0040*/  S2R R3, SR_TID.X ;  /* 0x0000000000037919 */ /* 0x000e6c0000002100 */
[----:B------:R-:W0:Y:S08]  /*0050*/  S2UR UR5, SR_CTAID.Y ;  /* 0x00000000000579c3 */ /* 0x000e300000002600 */
[----:B------:R-:W0:Y:S08]  /*0060*/  LDC R10, c[0x0][0x364] ;  /* 0x0000d900ff0a7b82 */ /* 0x000e300000000800 */
[----:B------:R-:W1:Y:S01]  /*0070*/  S2UR UR4, SR_CTAID.X ;  /* 0x00000000000479c3 */ /* 0x000e620000002500 */
[----:B0-----:R-:W-:-:S05]  /*0080*/  IMAD R10, R10, UR5, R11 ;  /* 0x000000050a0a7c24 */ /* 0x001fca000f8e020b */
[----:B--2---:R-:W-:Y:S01]  /*0090*/  ISETP.GE.U32.AND P1, PT, R10, UR10, PT ;  /* 0x0000000a0a007c0c */ /* 0x004fe2000bf26070 */
[----:B-1----:R-:W-:-:S03]  /*00a0*/  IMAD R0, R0, UR4, R3 ;  /* 0x0000000400007c24 */ /* 0x002fc6000f8e0203 */
[----:B------:R-:W-:Y:S02]  /*00b0*/  ISETP.GE.U32.AND.EX P1, PT, RZ, UR11, PT, P1 ;  /* 0x0000000bff007c0c */ /* 0x000fe4000bf26110 */
[----:B------:R-:W-:-:S04]  /*00c0*/  ISETP.GE.U32.AND P0, PT, R0, UR8, PT ;  /* 0x0000000800007c0c */ /* 0x000fc8000bf06070 */
[----:B------:R-:W-:-:S13]  /*00d0*/  ISETP.GE.U32.OR.EX P0, PT, RZ, UR9, P1, P0 ;  /* 0x00000009ff007c0c */ /* 0x000fda0008f06500 */
[----:B------:R-:W-:Y:S05]  /*00e0*/  @P0 EXIT ;  /* 0x000000000000094d */ /* 0x000fea0003800000 */
[----:B------:R-:W0:Y:S01]  /*00f0*/  LDCU.64 UR8, c[0x0][0x390] ;  /* 0x00007200ff0877ac */ /* 0x000e220008000a00 */
[----:B------:R-:W-:Y:S01]  /*0100*/  CS2R R24, SRZ ;  /* 0x0000000000187805 */ /* 0x000fe2000001ff00 */
[----:B------:R-:W1:Y:S01]  /*0110*/  LDCU.64 UR10, c[0x0][0x358] ;  /* 0x00006b00ff0a77ac */ /* 0x000e620008000a00 */
[----:B0-----:R-:W-:-:S04]  /*0120*/  UISETP.NE.U32.AND UP0, UPT, UR8, URZ, UPT ;  /* 0x000000ff0800728c */ /* 0x001fc8000bf05070 */
[----:B------:R-:W-:-:S09]  /*0130*/  UISETP.NE.AND.EX UP0, UPT, UR9, URZ, UPT, UP0 ;  /* 0x000000ff0900728c */ /* 0x000fd2000bf05300 */
[----:B-1----:R-:W-:Y:S05]  /*0140*/  BRA.U !UP0, `(.L_x_0) ;  /* 0x0000000908a87547 */ /* 0x002fea000b800000 */
[----:B------:R-:W0:Y:S01]  /*0150*/  LDCU.64 UR4, c[0x0][0x3a8] ;  /* 0x00007500ff0477ac */ /* 0x000e220008000a00 */
[----:B------:R-:W1:Y:S01]  /*0160*/  LDC.64 R8, c[0x0][0x3b8] ;  /* 0x0000ee00ff087b82 */ /* 0x000e620000000a00 */
[----:B------:R-:W-:Y:S01]  /*0170*/  CS2R R24, SRZ ;  /* 0x0000000000187805 */ /* 0x000fe2000001ff00 */
[----:B------:R-:W-:Y:S02]  /*0180*/  UISETP.GE.U32.AND UP1, UPT, UR8, 0x8, UPT ;  /* 0x000000080800788c */ /* 0x000fe4000bf26070 */
[----:B------:R-:W-:Y:S02]  /*0190*/  ULOP3.LUT UR12, UR8, 0x7, URZ, 0xc0, !UPT ;  /* 0x00000007080c7892 */ /* 0x000fe4000f8ec0ff */
[----:B------:R-:W-:Y:S02]  /*01a0*/  UISETP.GE.U32.AND.EX UP1, UPT, UR9, URZ, UPT, UP1 ;  /* 0x000000ff0900728c */ /* 0x000fe4000bf26110 */
[----:B------:R-:W-:-:S04]  /*01b0*/  UISETP.NE.U32.AND UP0, UPT, UR12, URZ, UPT ;  /* 0x000000ff0c00728c */ /* 0x000fc8000bf05070 */
[----:B------:R-:W-:Y:S01]  /*01c0*/  UISETP.NE.AND.EX UP0, UPT, URZ, URZ, UPT, UP0 ;  /* 0x000000ffff00728c */ /* 0x000fe2000bf05300 */
[----:B0-----:R-:W-:Y:S01]  /*01d0*/  IMAD.WIDE.U32 R6, R0, UR4, RZ ;  /* 0x0000000400067c25 */ /* 0x001fe2000f8e00ff */
[----:B------:R-:W-:-:S03]  /*01e0*/  UMOV UR4, URZ ;  /* 0x000000ff00047c82 */ /* 0x000fc60008000000 */
[----:B------:R-:W-:Y:S01]  /*01f0*/  IMAD R2, R0, UR5, R7 ;  /* 0x0000000500027c24 */ /* 0x000fe2000f8e0207 */
[----:B------:R-:W-:Y:S01]  /*0200*/  UMOV UR5, URZ ;  /* 0x000000ff00057c82 */ /* 0x000fe20008000000 */
[----:B------:R-:W-:Y:S05]  /*0210*/  BRA.U !UP1, `(.L_x_1) ;  /* 0x0000000509087547 */ /* 0x000fea000b800000 */
[----:B------:R-:W0:Y:S01]  /*0220*/  LDCU.64 UR14, c[0x0][0x3a0] ;  /* 0x00007400ff0e77ac */ /* 0x000e220008000a00 */
[C---:B-1----:R-:W-:Y:S01]  /*0230*/  IMAD.WIDE.U32 R4, R8.reuse, 0x8, RZ ;  /* 0x0000000808047825 */ /* 0x042fe200078e00ff */
[----:B------:R-:W-:Y:S02]  /*0240*/  SHF.L.U64.HI R27, R8, 0x6, R9 ;  /* 0x00000006081b7819 */ /* 0x000fe40000010209 */
[----:B------:R-:W-:Y:S01]  /*0250*/  CS2R R24, SRZ ;  /* 0x0000000000187805 */ /* 0x000fe2000001ff00 */
[----:B------:R-:W1:Y:S01]  /*0260*/  LDCU.64 UR6, c[0x0][0x3b0] ;  /* 0x00007600ff0677ac */ /* 0x000e620008000a00 */
[----:B------:R-:W-:Y:S01]  /*0270*/  IMAD.SHL.U32 R29, R9, 0x8, RZ ;  /* 0x00000008091d7824 */ /* 0x000fe200078e00ff */
[----:B------:R-:W2:Y:S03]  /*0280*/  LDCU UR5, c[0x0][0x394] ;  /* 0x00007280ff0577ac */ /* 0x000ea60008000800 */
[----:B------:R-:W-:Y:S01]  /*0290*/  IMAD.IADD R29, R5, 0x1, R29 ;  /* 0x00000001051d7824 */ /* 0x000fe200078e021d */
[----:B------:R-:W-:Y:S01]  /*02a0*/  ULOP3.LUT UR4, UR8, 0xfffffff8, URZ, 0xc0, !UPT ;  /* 0xfffffff808047892 */ /* 0x000fe2000f8ec0ff */
[----:B0-----:R-:W-:-:S04]  /*02b0*/  LEA R12, P0, R6, UR14, 0x3 ;  /* 0x0000000e060c7c11 */ /* 0x001fc8000f8018ff */
[----:B------:R-:W-:Y:S02]  /*02c0*/  LEA.HI.X R13, R6, UR15, R2, 0x3, P0 ;  /* 0x0000000f060d7c11 */ /* 0x000fe400080f1c02 */
[----:B------:R-:W-:Y:S02]  /*02d0*/  IADD3 R12, P1, PT, R12, 0x20, RZ ;  /* 0x000000200c0c7810 */ /* 0x000fe40007f3e0ff */
[C---:B-1----:R-:W-:Y:S01]  /*02e0*/  LEA R3, P0, R10.reuse, UR6, 0x3 ;  /* 0x000000060a037c11 */ /* 0x042fe2000f8018ff */
[----:B------:R-:W-:Y:S02]  /*02f0*/  UMOV UR6, UR4 ;  /* 0x0000000400067c82 */ /* 0x000fe40008000000 */
[----:B------:R-:W-:Y:S01]  /*0300*/  IMAD.X R13, RZ, RZ, R13, P1 ;  /* 0x000000ffff0d7224 */ /* 0x000fe200008e060d */
[----:B------:R-:W-:Y:S01]  /*0310*/  LEA.HI.X R26, R10, UR7, RZ, 0x3, P0 ;  /* 0x000000070a1a7c11 */ /* 0x000fe200080f1cff */
[----:B--2---:R-:W-:-:S08]  /*0320*/  UMOV UR7, UR5 ;  /* 0x0000000500077c82 */ /* 0x004fd00008000000 */
.L_x_2:
[----:B------:R-:W-:Y:S01]  /*0330*/  IMAD.MOV.U32 R18, RZ, RZ, R3 ;  /* 0x000000ffff127224 */ /* 0x000fe200078e0003 */
[----:B------:R-:W-:Y:S01]  /*0340*/  IADD3 R20, P0, PT, R3, R4, RZ ;  /* 0x0000000403147210 */ /* 0x000fe20007f1e0ff */
[----:B------:R-:W-:Y:S01]  /*0350*/  IMAD.MOV.U32 R19, RZ, RZ, R26 ;  /* 0x000000ffff137224 */ /* 0x000fe200078e001a */
[----:B------:R-:W2:Y:S04]  /*0360*/  LDG.E.64 R16, desc[UR10][R12.64+-0x20] ;  /* 0xffffe00a0c107981 */ /* 0x000ea8000c1e1b00 */
[----:B------:R-:W3:Y:S04]  /*0370*/  LDG.E.64 R14, desc[UR10][R12.64+-0x18] ;  /* 0xffffe80a0c0e7981 */ /* 0x000ee8000c1e1b00 */
[----:B------:R-:W2:Y:S01]  /*0380*/  LDG.E.64 R18, desc[UR10][R18.64] ;  /* 0x0000000a12127981 */ /* 0x000ea2000c1e1b00 */
[----:B------:R-:W-:-:S05]  /*0390*/  IMAD.X R21, R26, 0x1, R29, P0 ;  /* 0x000000011a157824 */ /* 0x000fca00000e061d */
[----:B------:R-:W3:Y:S01]  /*03a0*/  LDG.E.64 R22, desc[UR10][R20.64] ;  /* 0x0000000a14167981 */ /* 0x000ee2000c1e1b00 */
[----:B--2---:R-:W-:Y:S01]  /*03b0*/  DFMA R18, R16, R18, R24 ;  /* 0x000000121012722b */ /* 0x004fe20000000018 */
[----:B------:R-:W-:-:S05]  /*03c0*/  IADD3 R16, P0, PT, R20, R4, RZ ;  /* 0x0000000414107210 */ /* 0x000fca0007f1e0ff */
[--C-:B------:R-:W-:Y:S02]  /*03d0*/  IMAD.X R17, R21, 0x1, R29.reuse, P0 ;  /* 0x0000000115117824 */ /* 0x100fe400000e061d */
[----:B---3--:R-:W-:Y:S01]  /*03e0*/  DFMA R22, R14, R22, R18 ;  /* 0x000000160e16722b */ /* 0x008fe20000000012 */
[----:B------:R-:W-:Y:S01]  /*03f0*/  IADD3 R24, P0, PT, R16, R4, RZ ;  /* 0x0000000410187210 */ /* 0x000fe20007f1e0ff */
[----:B------:R-:W2:Y:S04]  /*0400*/  LDG.E.64 R14, desc[UR10][R12.64+-0x10] ;  /* 0xfffff00a0c0e7981 */ /* 0x000ea8000c1e1b00 */
[----:B------:R-:W2:Y:S01]  /*0410*/  LDG.E.64 R20, desc[UR10][R16.64] ;  /* 0x0000000a10147981 */ /* 0x000ea2000c1e1b00 */
[----:B------:R-:W-:-:S03]  /*0420*/  IMAD.X R25, R17, 0x1, R29, P0 ;  /* 0x0000000111197824 */ /* 0x000fc600000e061d */
[----:B------:R-:W3:Y:S04]  /*0430*/  LDG.E.64 R18, desc[UR10][R12.64+-0x8] ;  /* 0xfffff80a0c127981 */ /* 0x000ee8000c1e1b00 */
[----:B------:R-:W3:Y:S01]  /*0440*/  LDG.E.64 R16, desc[UR10][R24.64] ;  /* 0x0000000a18107981 */ /* 0x000ee2000c1e1b00 */
[----:B--2---:R-:W-:Y:S01]  /*0450*/  DFMA R20, R14, R20, R22 ;  /* 0x000000140e14722b */ /* 0x004fe20000000016 */
[----:B------:R-:W-:-:S05]  /*0460*/  IADD3 R22, P0, PT, R24, R4, RZ ;  /* 0x0000000418167210 */ /* 0x000fca0007f1e0ff */
[----:B------:R-:W-:Y:S01]  /*0470*/  IMAD.X R23, R25, 0x1, R29, P0 ;  /* 0x0000000119177824 */ /* 0x000fe200000e061d */
[----:B------:R-:W-:Y:S01]  /*0480*/  IADD3 R14, P0, PT, R22, R4, RZ ;  /* 0x00000004160e7210 */ /* 0x000fe20007f1e0ff */
[----:B------:R-:W2:Y:S01]  /*0490*/  LDG.E.64 R24, desc[UR10][R12.64+0x8] ;  /* 0x0000080a0c187981 */ /* 0x000ea2000c1e1b00 */
[----:B---3--:R-:W-:-:S03]  /*04a0*/  DFMA R16, R18, R16, R20 ;  /* 0x000000101210722b */ /* 0x008fc60000000014 */
[----:B------:R-:W3:Y:S01]  /*04b0*/  LDG.E.64 R18, desc[UR10][R12.64] ;  /* 0x0000000a0c127981 */ /* 0x000ee2000c1e1b00 */
[----:B------:R-:W-:-:S03]  /*04c0*/  IMAD.X R15, R23, 0x1, R29, P0 ;  /* 0x00000001170f7824 */ /* 0x000fc600000e061d */
[----:B------:R-:W3:Y:S04]  /*04d0*/  LDG.E.64 R20, desc[UR10][R22.64] ;  /* 0x0000000a16147981 */ /* 0x000ee8000c1e1b00 */
[----:B------:R-:W2:Y:S01]  /*04e0*/  LDG.E.64 R22, desc[UR10][R14.64] ;  /* 0x0000000a0e167981 */ /* 0x000ea2000c1e1b00 */
[----:B---3--:R-:W-:Y:S01]  /*04f0*/  DFMA R18, R18, R20, R16 ;  /* 0x000000141212722b */ /* 0x008fe20000000010 */
[----:B------:R-:W-:-:S05]  /*0500*/  IADD3 R16, P0, PT, R14, R4, RZ ;  /* 0x000000040e107210 */ /* 0x000fca0007f1e0ff */
[--C-:B------:R-:W-:Y:S02]  /*0510*/  IMAD.X R17, R15, 0x1, R29.reuse, P0 ;  /* 0x000000010f117824 */ /* 0x100fe400000e061d */
[----:B------:R-:W3:Y:S01]  /*0520*/  LDG.E.64 R14, desc[UR10][R12.64+0x18] ;  /* 0x0000180a0c0e7981 */ /* 0x000ee2000c1e1b00 */
[----:B--2---:R-:W-:Y:S01]  /*0530*/  DFMA R22, R24, R22, R18 ;  /* 0x000000161816722b */ /* 0x004fe20000000012 */
[----:B------:R-:W-:Y:S02]  /*0540*/  IADD3 R18, P0, PT, R16, R4, RZ ;  /* 0x0000000410127210 */ /* 0x000fe40007f1e0ff */
[----:B------:R0:W2:Y:S04]  /*0550*/  LDG.E.64 R24, desc[UR10][R12.64+0x10] ;  /* 0x0000100a0c187981 */ /* 0x0000a8000c1e1b00 */
[----:B------:R-:W2:Y:S01]  /*0560*/  LDG.E.64 R20, desc[UR10][R16.64] ;  /* 0x0000000a10147981 */ /* 0x000ea2000c1e1b00 */
[----:B------:R-:W-:-:S06]  /*0570*/  IMAD.X R19, R17, 0x1, R29, P0 ;  /* 0x0000000111137824 */ /* 0x000fcc00000e061d */
[----:B------:R-:W3:Y:S01]  /*0580*/  LDG.E.64 R18, desc[UR10][R18.64] ;  /* 0x0000000a12127981 */ /* 0x000ee2000c1e1b00 */
[----:B------:R-:W-:-:S04]  /*0590*/  UIADD3 UR6, UP1, UPT, UR6, -0x8, URZ ;  /* 0xfffffff806067890 */ /* 0x000fc8000ff3e0ff */
[----:B------:R-:W-:Y:S02]  /*05a0*/  UIADD3.X UR7, UPT, UPT, UR7, -0x1, URZ, UP1, !UPT ;  /* 0xffffffff07077890 */ /* 0x000fe40008ffe4ff */
[----:B------:R-:W-:-:S04]  /*05b0*/  UISETP.NE.U32.AND UP1, UPT, UR6, URZ, UPT ;  /* 0x000000ff0600728c */ /* 0x000fc8000bf25070 */
[----:B------:R-:W-:Y:S01]  /*05c0*/  UISETP.NE.AND.EX UP1, UPT, UR7, URZ, UPT, UP1 ;  /* 0x000000ff0700728c */ /* 0x000fe2000bf25310 */
[----:B------:R-:W-:Y:S02]  /*05d0*/  LEA R3, P0, R8, R3, 0x6 ;  /* 0x0000000308037211 */ /* 0x000fe400078030ff */
[----:B0-----:R-:W-:-:S03]  /*05e0*/  IADD3 R12, P1, PT, R12, 0x40, RZ ;  /* 0x000000400c0c7810 */ /* 0x001fc60007f3e0ff */
[----:B------:R-:W-:Y:S02]  /*05f0*/  IMAD.X R26, R26, 0x1, R27, P0 ;  /* 0x000000011a1a7824 */ /* 0x000fe400000e061b */
[----:B------:R-:W-:Y:S01]  /*0600*/  IMAD.X R13, RZ, RZ, R13, P1 ;  /* 0x000000ffff0d7224 */ /* 0x000fe200008e060d */
[----:B--2---:R-:W-:-:S08]  /*0610*/  DFMA R24, R24, R20, R22 ;  /* 0x000000141818722b */ /* 0x004fd00000000016 */
[----:B---3--:R-:W-:Y:S01]  /*0620*/  DFMA R24, R14, R18, R24 ;  /* 0x000000120e18722b */ /* 0x008fe20000000018 */
[----:B------:R-:W-:Y:S10]  /*0630*/  BRA.U UP1, `(.L_x_2) ;  /* 0xfffffffd013c7547 */ /* 0x000ff4000b83ffff */
.L_x_1:
[----:B------:R-:W-:Y:S05]  /*0640*/  BRA.U !UP0, `(.L_x_0) ;  /* 0x0000000508687547 */ /* 0x000fea000b800000 */
[----:B------:R-:W-:Y:S02]  /*0650*/  UISETP.GE.U32.AND UP1, UPT, UR12, 0x4, UPT ;  /* 0x000000040c00788c */ /* 0x000fe4000bf26070 */
[----:B------:R-:W-:Y:S02]  /*0660*/  ULOP3.LUT UR7, UR8, 0x3, URZ, 0xc0, !UPT ;  /* 0x0000000308077892 */ /* 0x000fe4000f8ec0ff */
[----:B------:R-:W-:Y:S02]  /*0670*/  UISETP.GE.U32.AND.EX UP1, UPT, URZ, URZ, UPT, UP1 ;  /* 0x000000ffff00728c */ /* 0x000fe4000bf26110 */
[----:B------:R-:W-:-:S04]  /*0680*/  UISETP.NE.U32.AND UP0, UPT, UR7, URZ, UPT ;  /* 0x000000ff0700728c */ /* 0x000fc8000bf05070 */
[----:B------:R-:W-:-:S03]  /*0690*/  UISETP.NE.AND.EX UP0, UPT, URZ, URZ, UPT, UP0 ;  /* 0x000000ffff00728c */ /* 0x000fc6000bf05300 */
[----:B------:R-:W-:Y:S08]  /*06a0*/  BRA.U !UP1, `(.L_x_3) ;  /* 0x00000001098c7547 */ /* 0x000ff0000b800000 */
[----:B------:R-:W0:Y:S01]  /*06b0*/  LDCU.64 UR12, c[0x0][0x3a0] ;  /* 0x00007400ff0c77ac */ /* 0x000e220008000a00 */
[----:B-1----:R-:W-:Y:S01]  /*06c0*/  IMAD R12, R8, UR5, RZ ;  /* 0x00000005080c7c24 */ /* 0x002fe2000f8e02ff */
[----:B------:R-:W-:Y:S01]  /*06d0*/  IADD3 R13, P0, PT, R6, UR4, RZ ;  /* 0x00000004060d7c10 */ /* 0x000fe2000ff1e0ff */
[----:B------:R-:W-:Y:S01]  /*06e0*/  IMAD.MOV.U32 R11, RZ, RZ, RZ ;  /* 0x000000ffff0b7224 */ /* 0x000fe200078e00ff */
[----:B------:R-:W1:Y:S01]  /*06f0*/  LDCU.64 UR14, c[0x0][0x3b0] ;  /* 0x00007600ff0e77ac */ /* 0x000e620008000a00 */
[----:B------:R-:W-:Y:S01]  /*0700*/  IMAD R3, R9, UR4, R12 ;  /* 0x0000000409037c24 */ /* 0x000fe2000f8e020c */
[----:B------:R-:W-:Y:S01]  /*0710*/  IADD3.X R14, PT, PT, R2, UR5, RZ, P0, !PT ;  /* 0x00000005020e7c10 */ /* 0x000fe200087fe4ff */
[----:B------:R-:W-:-:S04]  /*0720*/  IMAD.WIDE.U32 R4, R8, UR4, R10 ;  /* 0x0000000408047c25 */ /* 0x000fc8000f8e000a */
[----:B------:R-:W-:Y:S01]  /*0730*/  IMAD.IADD R3, R5, 0x1, R3 ;  /* 0x0000000105037824 */ /* 0x000fe200078e0203 */
[C---:B0-----:R-:W-:Y:S02]  /*0740*/  LEA R12, P0, R13.reuse, UR12, 0x3 ;  /* 0x0000000c0d0c7c11 */ /* 0x041fe4000f8018ff */
[C---:B-1----:R-:W-:Y:S02]  /*0750*/  LEA R28, P1, R4.reuse, UR14, 0x3 ;  /* 0x0000000e041c7c11 */ /* 0x042fe4000f8218ff */
[----:B------:R-:W-:Y:S02]  /*0760*/  LEA.HI.X R13, R13, UR13, R14, 0x3, P0 ;  /* 0x0000000d0d0d7c11 */ /* 0x000fe400080f1c0e */
[----:B------:R-:W-:-:S03]  /*0770*/  LEA.HI.X R29, R4, UR15, R3, 0x3, P1 ;  /* 0x0000000f041d7c11 */ /* 0x000fc600088f1c03 */
[----:B------:R-:W2:Y:S04]  /*0780*/  LDG.E.64 R14, desc[UR10][R12.64] ;  /* 0x0000000a0c0e7981 */ /* 0x000ea8000c1e1b00 */
[----:B------:R-:W2:Y:S01]  /*0790*/  LDG.E.64 R4, desc[UR10][R28.64] ;  /* 0x0000000a1c047981 */ /* 0x000ea2000c1e1b00 */
[C---:B------:R-:W-:Y:S01]  /*07a0*/  IMAD.SHL.U32 R27, R8.reuse, 0x8, RZ ;  /* 0x00000008081b7824 */ /* 0x040fe200078e00ff */
[----:B------:R-:W-:Y:S02]  /*07b0*/  SHF.L.U64.HI R3, R8, 0x3, R9 ;  /* 0x0000000308037819 */ /* 0x000fe40000010209 */
[----:B------:R-:W3:Y:S02]  /*07c0*/  LDG.E.64 R20, desc[UR10][R12.64+0x8] ;  /* 0x0000080a0c147981 */ /* 0x000ee4000c1e1b00 */
[----:B------:R-:W-:-:S05]  /*07d0*/  IADD3 R16, P0, PT, R27, R28, RZ ;  /* 0x0000001c1b107210 */ /* 0x000fca0007f1e0ff */
[----:B------:R-:W-:Y:S01]  /*07e0*/  IMAD.X R17, R3, 0x1, R29, P0 ;  /* 0x0000000103117824 */ /* 0x000fe200000e061d */
[-C--:B------:R-:W-:Y:S01]  /*07f0*/  IADD3 R18, P0, PT, R16, R27.reuse, RZ ;  /* 0x0000001b10127210 */ /* 0x080fe20007f1e0ff */
[----:B------:R-:W4:Y:S04]  /*0800*/  LDG.E.64 R28, desc[UR10][R12.64+0x18] ;  /* 0x0000180a0c1c7981 */ /* 0x000f28000c1e1b00 */
[----:B------:R-:W3:Y:S01]  /*0810*/  LDG.E.64 R22, desc[UR10][R16.64] ;  /* 0x0000000a10167981 */ /* 0x000ee2000c1e1b00 */
[----:B------:R-:W-:Y:S01]  /*0820*/  IMAD.X R19, R17, 0x1, R3, P0 ;  /* 0x0000000111137824 */ /* 0x000fe200000e0603 */
[----:B------:R-:W-:-:S05]  /*0830*/  IADD3 R26, P0, PT, R18, R27, RZ ;  /* 0x0000001b121a7210 */ /* 0x000fca0007f1e0ff */
[----:B------:R-:W-:-:S06]  /*0840*/  IMAD.X R27, R19, 0x1, R3, P0 ;  /* 0x00000001131b7824 */ /* 0x000fcc00000e0603 */
[----:B------:R-:W4:Y:S01]  /*0850*/  LDG.E.64 R26, desc[UR10][R26.64] ;  /* 0x0000000a1a1a7981 */ /* 0x000f22000c1e1b00 */
[----:B--2---:R-:W-:-:S03]  /*0860*/  DFMA R4, R14, R4, R24 ;  /* 0x000000040e04722b */ /* 0x004fc60000000018 */
[----:B------:R-:W2:Y:S04]  /*0870*/  LDG.E.64 R14, desc[UR10][R12.64+0x10] ;  /* 0x0000100a0c0e7981 */ /* 0x000ea8000c1e1b00 */
[----:B------:R-:W2:Y:S01]  /*0880*/  LDG.E.64 R24, desc[UR10][R18.64] ;  /* 0x0000000a12187981 */ /* 0x000ea2000c1e1b00 */
[----:B---3--:R-:W-:Y:S01]  /*0890*/  DFMA R4, R20, R22, R4 ;  /* 0x000000161404722b */ /* 0x008fe20000000004 */
[----:B------:R-:W-:-:S04]  /*08a0*/  UIADD3 UR4, UP1, UPT, UR4, 0x4, URZ ;  /* 0x0000000404047890 */ /* 0x000fc8000ff3e0ff */
[----:B------:R-:W-:-:S03]  /*08b0*/  UIADD3.X UR5, UPT, UPT, URZ, UR5, URZ, UP1, !UPT ;  /* 0x00000005ff057290 */ /* 0x000fc60008ffe4ff */
[----:B--2---:R-:W-:-:S08]  /*08c0*/  DFMA R24, R14, R24, R4 ;  /* 0x000000180e18722b */ /* 0x004fd00000000004 */
[----:B----4-:R-:W-:-:S11]  /*08d0*/  DFMA R24, R28, R26, R24 ;  /* 0x0000001a1c18722b */ /* 0x010fd60000000018 */
.L_x_3:
[----:B------:R-:W-:Y:S05]  /*08e0*/  BRA.U !UP0, `(.L_x_0) ;  /* 0x0000000108c07547 */ /* 0x000fea000b800000 */
[----:B------:R-:W-:Y:S02]  /*08f0*/  UISETP.NE.U32.AND UP1, UPT, UR7, 0x1, UPT ;  /* 0x000000010700788c */ /* 0x000fe4000bf25070 */
[----:B------:R-:W-:Y:S02]  /*0900*/  ULOP3.LUT UR6, UR8, 0x1, URZ, 0xc0, !UPT ;  /* 0x0000000108067892 */ /* 0x000fe4000f8ec0ff */
[----:B------:R-:W-:Y:S02]  /*0910*/  UISETP.NE.AND.EX UP1, UPT, URZ, URZ, UPT, UP1 ;  /* 0x000000ffff00728c */ /* 0x000fe4000bf25310 */
[----:B------:R-:W-:-:S04]  /*0920*/  UISETP.NE.U32.AND UP0, UPT, UR6, 0x1, UPT ;  /* 0x000000010600788c */ /* 0x000fc8000bf05070 */
[----:B------:R-:W-:-:S03]  /*0930*/  UISETP.NE.U32.AND.EX UP0, UPT, URZ, URZ, UPT, UP0 ;  /* 0x000000ffff00728c */ /* 0x000fc6000bf05100 */
[----:B------:R-:W-:Y:S08]  /*0940*/  BRA.U !UP1, `(.L_x_4) ;  /* 0x0000000109607547 */ /* 0x000ff0000b800000 */
[----:B------:R-:W0:Y:S01]  /*0950*/  LDCU.64 UR6, c[0x0][0x3a0] ;  /* 0x00007400ff0677ac */ /* 0x000e220008000a00 */
[----:B------:R-:W-:Y:S01]  /*0960*/  IMAD.MOV.U32 R4, RZ, RZ, R10 ;  /* 0x000000ffff047224 */ /* 0x000fe200078e000a */
[----:B------:R-:W-:Y:S01]  /*0970*/  IADD3 R3, P0, PT, R6, UR4, RZ ;  /* 0x0000000406037c10 */ /* 0x000fe2000ff1e0ff */
[----:B------:R-:W-:Y:S01]  /*0980*/  IMAD.MOV.U32 R5, RZ, RZ, RZ ;  /* 0x000000ffff057224 */ /* 0x000fe200078e00ff */
[----:B------:R-:W2:Y:S01]  /*0990*/  LDCU.64 UR8, c[0x0][0x3b0] ;  /* 0x00007600ff0877ac */ /* 0x000ea20008000a00 */
[----:B-1----:R-:W-:Y:S01]  /*09a0*/  IMAD R12, R8, UR5, RZ ;  /* 0x00000005080c7c24 */ /* 0x002fe2000f8e02ff */
[----:B------:R-:W-:Y:S01]  /*09b0*/  IADD3.X R16, PT, PT, R2, UR5, RZ, P0, !PT ;  /* 0x0000000502107c10 */ /* 0x000fe200087fe4ff */
[----:B------:R-:W-:-:S04]  /*09c0*/  IMAD.WIDE.U32 R14, R8, UR4, R4 ;  /* 0x00000004080e7c25 */ /* 0x000fc8000f8e0004 */
[----:B------:R-:W-:-:S04]  /*09d0*/  IMAD R5, R9, UR4, R12 ;  /* 0x0000000409057c24 */ /* 0x000fc8000f8e020c */
[----:B------:R-:W-:Y:S01]  /*09e0*/  IMAD.IADD R13, R15, 0x1, R5 ;  /* 0x000000010f0d7824 */ /* 0x000fe200078e0205 */
[C---:B0-----:R-:W-:Y:S02]  /*09f0*/  LEA R4, P0, R3.reuse, UR6, 0x3 ;  /* 0x0000000603047c11 */ /* 0x041fe4000f8018ff */
[C---:B--2---:R-:W-:Y:S02]  /*0a00*/  LEA R12, P1, R14.reuse, UR8, 0x3 ;  /* 0x000000080e0c7c11 */ /* 0x044fe4000f8218ff */
[----:B------:R-:W-:Y:S02]  /*0a10*/  LEA.HI.X R5, R3, UR7, R16, 0x3, P0 ;  /* 0x0000000703057c11 */ /* 0x000fe400080f1c10 */
[----:B------:R-:W-:Y:S02]  /*0a20*/  LEA.HI.X R13, R14, UR9, R13, 0x3, P1 ;  /* 0x000000090e0d7c11 */ /* 0x000fe400088f1c0d */
[C---:B------:R-:W-:Y:S01]  /*0a30*/  LEA R14, P0, R8.reuse, R12, 0x3 ;  /* 0x0000000c080e7211 */ /* 0x040fe200078018ff */
[----:B------:R-:W2:Y:S04]  /*0a40*/  LDG.E.64 R16, desc[UR10][R4.64] ;  /* 0x0000000a04107981 */ /* 0x000ea8000c1e1b00 */
[----:B------:R-:W2:Y:S01]  /*0a50*/  LDG.E.64 R18, desc[UR10][R12.64] ;  /* 0x0000000a0c127981 */ /* 0x000ea2000c1e1b00 */
[----:B------:R-:W-:-:S03]  /*0a60*/  LEA.HI.X R15, R8, R13, R9, 0x3, P0 ;  /* 0x0000000d080f7211 */ /* 0x000fc600000f1c09 */
[----:B------:R-:W3:Y:S04]  /*0a70*/  LDG.E.64 R20, desc[UR10][R4.64+0x8] ;  /* 0x0000080a04147981 */ /* 0x000ee8000c1e1b00 */
[----:B------:R-:W3:Y:S01]  /*0a80*/  LDG.E.64 R14, desc[UR10][R14.64] ;  /* 0x0000000a0e0e7981 */ /* 0x000ee2000c1e1b00 */
[----:B------:R-:W-:-:S04]  /*0a90*/  UIADD3 UR4, UP1, UPT, UR4, 0x2, URZ ;  /* 0x0000000204047890 */ /* 0x000fc8000ff3e0ff */
[----:B------:R-:W-:Y:S01]  /*0aa0*/  UIADD3.X UR5, UPT, UPT, URZ, UR5, URZ, UP1, !UPT ;  /* 0x00000005ff057290 */ /* 0x000fe20008ffe4ff */
[----:B--2---:R-:W-:-:S08]  /*0ab0*/  DFMA R16, R16, R18, R24 ;  /* 0x000000121010722b */ /* 0x004fd00000000018 */
[----:B---3--:R-:W-:-:S11]  /*0ac0*/  DFMA R24, R20, R14, R16 ;  /* 0x0000000e1418722b */ /* 0x008fd60000000010 */
.L_x_4:
[----:B------:R-:W-:Y:S05]  /*0ad0*/  BRA.U UP0, `(.L_x_0) ;  /* 0x0000000100447547 */ /* 0x000fea000b800000 */
[----:B------:R-:W0:Y:S01]  /*0ae0*/  LDCU.64 UR6, c[0x0][0x3a0] ;  /* 0x00007400ff0677ac */ /* 0x000e220008000a00 */
[----:B-1----:R-:W-:Y:S01]  /*0af0*/  IMAD R4, R8, UR5, RZ ;  /* 0x0000000508047c24 */ /* 0x002fe2000f8e02ff */
[----:B------:R-:W-:Y:S01]  /*0b00*/  IADD3 R6, P0, PT, R6, UR4, RZ ;  /* 0x0000000406067c10 */ /* 0x000fe2000ff1e0ff */
[----:B------:R-:W-:Y:S01]  /*0b10*/  IMAD.MOV.U32 R5, RZ, RZ, RZ ;  /* 0x000000ffff057224 */ /* 0x000fe200078e00ff */
[----:B------:R-:W1:Y:S01]  /*0b20*/  LDCU.64 UR8, c[0x0][0x3b0] ;  /* 0x00007600ff0877ac */ /* 0x000e620008000a00 */
[----:B------:R-:W-:Y:S01]  /*0b30*/  IMAD R7, R9, UR4, R4 ;  /* 0x0000000409077c24 */ /* 0x000fe2000f8e0204 */
[----:B------:R-:W-:Y:S01]  /*0b40*/  IADD3.X R3, PT, PT, R2, UR5, RZ, P0, !PT ;  /* 0x0000000502037c10 */ /* 0x000fe200087fe4ff */
[----:B------:R-:W-:-:S04]  /*0b50*/  IMAD.MOV.U32 R4, RZ, RZ, R10 ;  /* 0x000000ffff047224 */ /* 0x000fc800078e000a */
[----:B------:R-:W-:-:S04]  /*0b60*/  IMAD.WIDE.U32 R8, R8, UR4, R4 ;  /* 0x0000000408087c25 */ /* 0x000fc8000f8e0004 */
[----:B------:R-:W-:Y:S01]  /*0b70*/  IMAD.IADD R5, R9, 0x1, R7 ;  /* 0x0000000109057824 */ /* 0x000fe200078e0207 */
[----:B0-----:R-:W-:Y:S02]  /*0b80*/  LEA R2, P0, R6, UR6, 0x3 ;  /* 0x0000000606027c11 */ /* 0x001fe4000f8018ff */
[----:B-1----:R-:W-:Y:S02]  /*0b90*/  LEA R4, P1, R8, UR8, 0x3 ;  /* 0x0000000808047c11 */ /* 0x002fe4000f8218ff */
[----:B------:R-:W-:Y:S02]  /*0ba0*/  LEA.HI.X R3, R6, UR7, R3, 0x3, P0 ;  /* 0x0000000706037c11 */ /* 0x000fe400080f1c03 */
[----:B------:R-:W-:-:S04]  /*0bb0*/  LEA.HI.X R5, R8, UR9, R5, 0x3, P1 ;  /* 0x0000000908057c11 */ /* 0x000fc800088f1c05 */
[----:B------:R-:W2:Y:S04]  /*0bc0*/  LDG.E.64 R2, desc[UR10][R2.64] ;  /* 0x0000000a02027981 */ /* 0x000ea8000c1e1b00 */
[----:B------:R-:W2:Y:S02]  /*0bd0*/  LDG.E.64 R4, desc[UR10][R4.64] ;  /* 0x0000000a04047981 */ /* 0x000ea4000c1e1b00 */
[----:B--2---:R-:W-:-:S11]  /*0be0*/  DFMA R24, R2, R4, R24 ;  /* 0x000000040218722b */ /* 0x004fd60000000018 */
.L_x_0:
[----:B------:R-:W0:Y:S01]  /*0bf0*/  LDCU.64 UR4, c[0x0][0x3d0] ;  /* 0x00007a00ff0477ac */ /* 0x000e220008000a00 */
[----:B------:R-:W-:Y:S02]  /*0c00*/  IMAD.MOV.U32 R4, RZ, RZ, R10 ;  /* 0x000000ffff047224 */ /* 0x000fe400078e000a */
[----:B------:R-:W-:Y:S01]  /*0c10*/  IMAD.MOV.U32 R5, RZ, RZ, RZ ;  /* 0x000000ffff057224 */ /* 0x000fe200078e00ff */
[----:B------:R-:W2:Y:S01]  /*0c20*/  LDCU.64 UR6, c[0x0][0x3c8] ;  /* 0x00007900ff0677ac */ /* 0x000ea20008000a00 */
[----:B0-----:R-:W-:-:S04]  /*0c30*/  IMAD.WIDE.U32 R4, R0, UR4, R4 ;  /* 0x0000000400047c25 */ /* 0x001fc8000f8e0004 */
[----:B------:R-:W-:Y:S01]  /*0c40*/  IMAD R3, R0, UR5, R5 ;  /* 0x0000000500037c24 */ /* 0x000fe2000f8e0205 */
[C---:B--2---:R-:W-:Y:S01]  /*0c50*/  LEA R2, P0, R4.reuse, UR6, 0x3 ;  /* 0x0000000604027c11 */ /* 0x044fe2000f8018ff */
[----:B------:R-:W0:Y:S03]  /*0c60*/  LDCU.64 UR4, c[0x0][0x3c0] ;  /* 0x00007800ff0477ac */ /* 0x000e260008000a00 */
[----:B------:R-:W-:Y:S01]  /*0c70*/  LEA.HI.X R3, R4, UR7, R3, 0x3, P0 ;  /* 0x0000000704037c11 */ /* 0x000fe200080f1c03 */
[----:B------:R-:W2:Y:S04]  /*0c80*/  LDCU.64 UR6, c[0x0][0x398] ;  /* 0x00007300ff0677ac */ /* 0x000ea80008000a00 */
[----:B------:R-:W0:Y:S02]  /*0c90*/  LDG.E.64 R4, desc[UR10][R2.64] ;  /* 0x0000000a02047981 */ /* 0x000e24000c1e1b00 */
[----:B0-----:R-:W-:-:S08]  /*0ca0*/  DMUL R4, R4, UR4 ;  /* 0x0000000404047c28 */ /* 0x001fd00008000000 */
[----:B--2---:R-:W-:-:S07]  /*0cb0*/  DFMA R4, R24, UR6, R4 ;  /* 0x0000000618047c2b */ /* 0x004fce0008000004 */
[----:B------:R-:W-:Y:S01]  /*0cc0*/  STG.E.64 desc[UR10][R2.64], R4 ;  /* 0x0000000402007986 */ /* 0x000fe2000c101b0a */
[----:B------:R-:W-:Y:S05]  /*0cd0*/  EXIT ;  /* 0x000000000000794d */ /* 0x000fea0003800000 */
.L_x_5:
[----:B------:R-:W-:-:S00]  /*0ce0*/  BRA `(.L_x_5) ;  /* 0xfffffffc00fc7947 */ /* 0x000fc0000383ffff */
[----:B------:R-:W-:-:S00]  /*0cf0*/  NOP ;  /* 0x0000000000007918 */ /* 0x000fc00000000000 */
        /* <DEDUP_REMOVED lines=8> */
.L_x_12:


//--------------------- .text._Z7gemm_v4IfEvmmmT_PKS0_mS2_mS0_PS0_m --------------------------
	.section	.text._Z7gemm_v4IfEvmmmT_PKS0_mS2_mS0_PS0_m,"ax",@progbits
	.align	128
        .global         _Z7gemm_v4IfEvmmmT_PKS0_mS2_mS0_PS0_m
        .type           _Z7gemm_v4IfEvmmmT_PKS0_mS2_mS0_PS0_m,@function
        .size           _Z7gemm_v4IfEvmmmT_PKS0_mS2_mS0_PS0_m,(.L_x_13 - _Z7gemm_v4IfEvmmmT_PKS0_mS2_mS0_PS0_m)
        .other          _Z7gemm_v4IfEvmmmT_PKS0_mS2_mS0_PS0_m,@"STO_CUDA_ENTRY STV_DEFAULT"
_Z7gemm_v4IfEvmmmT_PKS0_mS2_mS0_PS0_m:
.text._Z7gemm_v4IfEvmmmT_PKS0_mS2_mS0_PS0_m:
        /* <DEDUP_REMOVED lines=16> */
[----:B------:R-:W-:Y:S01]  /*0100*/  IMAD.MOV.U32 R9, RZ, RZ, RZ ;  /* 0x000000ffff097224 */ /* 0x000fe200078e00ff */
[----:B------:R-:W1:Y:S01]  /*0110*/  LDCU.64 UR10, c[0x0][0x358] ;  /* 0x00006b00ff0a77ac */ /* 0x000e620008000a00 */
[----:B0-----:R-:W-:-:S04]  /*0120*/  UISETP.NE.U32.AND UP0, UPT, UR8, URZ, UPT ;  /* 0x000000ff0800728c */ /* 0x001fc8000bf05070 */
[----:B------:R-:W-:-:S09]  /*0130*/  UISETP.NE.AND.EX UP0, UPT, UR9, URZ, UPT, UP0 ;  /* 0x000000ff0900728c */ /* 0x000fd2000bf05300 */
[----:B-1----:R-:W-:Y:S05]  /*0140*/  BRA.U !UP0, `(.L_x_6) ;  /* 0x0000000908a47547 */ /* 0x002fea000b800000 */
[----:B------:R-:W0:Y:S01]  /*0150*/  LDCU.64 UR4, c[0x0][0x3a8] ;  /* 0x00007500ff0477ac */ /* 0x000e220008000a00 */
[----:B------:R-:W1:Y:S01]  /*0160*/  LDC.64 R12, c[0x0][0x3b8] ;  /* 0x0000ee00ff0c7b82 */ /* 0x000e620000000a00 */
[----:B------:R-:W-:Y:S01]  /*0170*/  IMAD.MOV.U32 R9, RZ, RZ, RZ ;  /* 0x000000ffff097224 */ /* 0x000fe200078e00ff */
        /* <DEDUP_REMOVED lines=11> */
[----:B-1----:R-:W-:-:S04]  /*0230*/  IMAD.WIDE.U32 R16, R12, 0x4, RZ ;  /* 0x000000040c107825 */ /* 0x002fc800078e00ff */
[----:B------:R-:W-:Y:S01]  /*0240*/  HFMA2 R9, -RZ, RZ, 0, 0 ;  /* 0x00000000ff097431 */ /* 0x000fe200000001ff */
[----:B------:R-:W1:Y:S01]  /*0250*/  LDCU.64 UR6, c[0x0][0x3b0] ;  /* 0x00007600ff0677ac */ /* 0x000e620008000a00 */
[----:B------:R-:W-:Y:S01]  /*0260*/  IMAD.SHL.U32 R7, R13, 0x4, RZ ;  /* 0x000000040d077824 */ /* 0x000fe200078e00ff */
[----:B------:R-:W2:Y:S03]  /*0270*/  LDCU UR5, c[0x0][0x394] ;  /* 0x00007280ff0577ac */ /* 0x000ea60008000800 */
[----:B------:R-:W-:Y:S01]  /*0280*/  IMAD.IADD R6, R17, 0x1, R7 ;  /* 0x0000000111067824 */ /* 0x000fe200078e0207 */
[----:B------:R-:W-:Y:S01]  /*0290*/  ULOP3.LUT UR4, UR8, 0xfffffff8, URZ, 0xc0, !UPT ;  /* 0xfffffff808047892 */ /* 0x000fe2000f8ec0ff */
[----:B0-----:R-:W-:-:S04]  /*02a0*/  LEA R5, P1, R14, UR14, 0x2 ;  /* 0x0000000e0e057c11 */ /* 0x001fc8000f8210ff */
[----:B------:R-:W-:Y:S02]  /*02b0*/  IADD3 R5, P2, PT, R5, 0x10, RZ ;  /* 0x0000001005057810 */ /* 0x000fe40007f5e0ff */
[----:B------:R-:W-:Y:S02]  /*02c0*/  LEA.HI.X R19, R14, UR15, R2, 0x2, P1 ;  /* 0x0000000f0e137c11 */ /* 0x000fe400088f1402 */
[C---:B-1----:R-:W-:Y:S01]  /*02d0*/  LEA R4, P0, R10.reuse, UR6, 0x2 ;  /* 0x000000060a047c11 */ /* 0x042fe2000f8010ff */
[----:B------:R-:W-:Y:S02]  /*02e0*/  UMOV UR6, UR4 ;  /* 0x0000000400067c82 */ /* 0x000fe40008000000 */
[----:B------:R-:W-:Y:S01]  /*02f0*/  IMAD.X R19, RZ, RZ, R19, P2 ;  /* 0x000000ffff137224 */ /* 0x000fe200010e0613 */
[----:B------:R-:W-:Y:S01]  /*0300*/  LEA.HI.X R3, R10, UR7, RZ, 0x2, P0 ;  /* 0x000000070a037c11 */ /* 0x000fe200080f14ff */
[----:B--2---:R-:W-:-:S08]  /*0310*/  UMOV UR7, UR5 ;  /* 0x0000000500077c82 */ /* 0x004fd00008000000 */
.L_x_8:
[----:B------:R-:W-:Y:S01]  /*0320*/  MOV R18, R5 ;  /* 0x0000000500127202 */ /* 0x000fe20000000f00 */
[----:B------:R-:W-:Y:S01]  /*0330*/  IMAD.MOV.U32 R5, RZ, RZ, R3 ;  /* 0x000000ffff057224 */ /* 0x000fe200078e0003 */
[----:B------:R-:W-:-:S03]  /*0340*/  IADD3 R28, P0, PT, R4, R16, RZ ;  /* 0x00000010041c7210 */ /* 0x000fc60007f1e0ff */
[----:B------:R-:W2:Y:S02]  /*0350*/  LDG.E R21, desc[UR10][R18.64+-0x10] ;  /* 0xfffff00a12157981 */ /* 0x000ea4000c1e1900 */
[----:B------:R-:W-:Y:S01]  /*0360*/  IMAD.X R29, R3, 0x1, R6, P0 ;  /* 0x00000001031d7824 */ /* 0x000fe200000e0606 */
[----:B------:R-:W-:Y:S01]  /*0370*/  IADD3 R26, P0, PT, R28, R16, RZ ;  /* 0x000000101c1a7210 */ /* 0x000fe20007f1e0ff */
[----:B------:R-:W2:Y:S03]  /*0380*/  LDG.E R24, desc[UR10][R4.64] ;  /* 0x0000000a04187981 */ /* 0x000ea6000c1e1900 */
[----:B------:R-:W-:Y:S01]  /*0390*/  IADD3.X R27, PT, PT, R29, R6, RZ, P0, !PT ;  /* 0x000000061d1b7210 */ /* 0x000fe200007fe4ff */
[----:B------:R-:W3:Y:S04]  /*03a0*/  LDG.E R8, desc[UR10][R18.64+-0xc] ;  /* 0xfffff40a12087981 */ /* 0x000ee8000c1e1900 */
[----:B------:R-:W4:Y:S04]  /*03b0*/  LDG.E R7, desc[UR10][R26.64] ;  /* 0x0000000a1a077981 */ /* 0x000f28000c1e1900 */
[----:B------:R-:W3:Y:S04]  /*03c0*/  LDG.E R5, desc[UR10][R28.64] ;  /* 0x0000000a1c057981 */ /* 0x000ee8000c1e1900 */
[----:B------:R-:W4:Y:S01]  /*03d0*/  LDG.E R28, desc[UR10][R18.64+-0x8] ;  /* 0xfffff80a121c7981 */ /* 0x000f22000c1e1900 */
[----:B------:R-:W-:-:S03]  /*03e0*/  IADD3 R22, P0, PT, R26, R16, RZ ;  /* 0x000000101a167210 */ /* 0x000fc60007f1e0ff */
[----:B------:R-:W5:Y:S02]  /*03f0*/  LDG.E R29, desc[UR10][R18.64+0x8] ;  /* 0x0000080a121d7981 */ /* 0x000f64000c1e1900 */
[----:B------:R-:W-:Y:S01]  /*0400*/  IMAD.X R23, R27, 0x1, R6, P0 ;  /* 0x000000011b177824 */ /* 0x000fe200000e0606 */
[----:B------:R-:W-:-:S04]  /*0410*/  IADD3 R20, P0, PT, R22, R16, RZ ;  /* 0x0000001016147210 */ /* 0x000fc80007f1e0ff */
[----:B------:R-:W5:Y:S01]  /*0420*/  LDG.E R22, desc[UR10][R22.64] ;  /* 0x0000000a16167981 */ /* 0x000f62000c1e1900 */
[----:B--2---:R-:W-:Y:S01]  /*0430*/  FFMA R9, R21, R24, R9 ;  /* 0x0000001815097223 */ /* 0x004fe20000000009 */
[----:B------:R-:W-:Y:S01]  /*0440*/  IMAD.X R21, R23, 0x1, R6, P0 ;  /* 0x0000000117157824 */ /* 0x000fe200000e0606 */
[----:B------:R-:W-:Y:S01]  /*0450*/  IADD3 R24, P0, PT, R20, R16, RZ ;  /* 0x0000001014187210 */ /* 0x000fe20007f1e0ff */
[----:B------:R-:W2:Y:S03]  /*0460*/  LDG.E R23, desc[UR10][R18.64+0x4] ;  /* 0x0000040a12177981 */ /* 0x000ea6000c1e1900 */
[----:B------:R-:W-:Y:S01]  /*0470*/  IADD3.X R25, PT, PT, R21, R6, RZ, P0, !PT ;  /* 0x0000000615197210 */ /* 0x000fe200007fe4ff */
[----:B------:R-:W2:Y:S01]  /*0480*/  LDG.E R20, desc[UR10][R20.64] ;  /* 0x0000000a14147981 */ /* 0x000ea2000c1e1900 */
[----:B---3--:R-:W-:Y:S01]  /*0490*/  FFMA R9, R8, R5, R9 ;  /* 0x0000000508097223 */ /* 0x008fe20000000009 */
[----:B------:R-:W-:-:S02]  /*04a0*/  IADD3 R8, P0, PT, R24, R16, RZ ;  /* 0x0000001018087210 */ /* 0x000fc40007f1e0ff */
[----:B------:R-:W5:Y:S04]  /*04b0*/  LDG.E R5, desc[UR10][R18.64+-0x4] ;  /* 0xfffffc0a12057981 */ /* 0x000f68000c1e1900 */
[----:B------:R-:W3:Y:S01]  /*04c0*/  LDG.E R24, desc[UR10][R24.64] ;  /* 0x0000000a18187981 */ /* 0x000ee2000c1e1900 */
[----:B----4-:R-:W-:Y:S01]  /*04d0*/  FFMA R28, R28, R7, R9 ;  /* 0x000000071c1c7223 */ /* 0x010fe20000000009 */
[----:B------:R-:W-:Y:S02]  /*04e0*/  IMAD.X R9, R25, 0x1, R6, P0 ;  /* 0x0000000119097824 */ /* 0x000fe400000e0606 */
[----:B------:R-:W2:Y:S01]  /*04f0*/  LDG.E R7, desc[UR10][R18.64] ;  /* 0x0000000a12077981 */ /* 0x000ea2000c1e1900 */
[----:B------:R-:W-:-:S03]  /*0500*/  IADD3 R26, P0, PT, R8, R16, RZ ;  /* 0x00000010081a7210 */ /* 0x000fc60007f1e0ff */
[----:B------:R-:W4:Y:S02]  /*0510*/  LDG.E R8, desc[UR10][R8.64] ;  /* 0x0000000a08087981 */ /* 0x000f24000c1e1900 */
[----:B------:R-:W-:Y:S02]  /*0520*/  IMAD.X R27, R9, 0x1, R6, P0 ;  /* 0x00000001091b7824 */ /* 0x000fe400000e0606 */
[----:B------:R0:W4:Y:S04]  /*0530*/  LDG.E R21, desc[UR10][R18.64+0xc] ;  /* 0x00000c0a12157981 */ /* 0x000128000c1e1900 */
[----:B------:R-:W4:Y:S01]  /*0540*/  LDG.E R26, desc[UR10][R26.64] ;  /* 0x0000000a1a1a7981 */ /* 0x000f22000c1e1900 */
[----:B------:R-:W-:-:S04]  /*0550*/  UIADD3 UR6, UP1, UPT, UR6, -0x8, URZ ;  /* 0xfffffff806067890 */ /* 0x000fc8000ff3e0ff */
[----:B------:R-:W-:Y:S02]  /*0560*/  UIADD3.X UR7, UPT, UPT, UR7, -0x1, URZ, UP1, !UPT ;  /* 0xffffffff07077890 */ /* 0x000fe40008ffe4ff */
[----:B------:R-:W-:-:S04]  /*0570*/  UISETP.NE.U32.AND UP1, UPT, UR6, URZ, UPT ;  /* 0x000000ff0600728c */ /* 0x000fc8000bf25070 */
[----:B------:R-:W-:Y:S01]  /*0580*/  UISETP.NE.AND.EX UP1, UPT, UR7, URZ, UPT, UP1 ;  /* 0x000000ff0700728c */ /* 0x000fe2000bf25310 */
[----:B------:R-:W-:-:S04]  /*0590*/  LEA R4, P0, R12, R4, 0x5 ;  /* 0x000000040c047211 */ /* 0x000fc800078028ff */
[----:B------:R-:W-:Y:S01]  /*05a0*/  LEA.HI.X R3, R12, R3, R13, 0x5, P0 ;  /* 0x000000030c037211 */ /* 0x000fe200000f2c0d */
[----:B-----5:R-:W-:Y:S01]  /*05b0*/  FFMA R22, R5, R22, R28 ;  /* 0x0000001605167223 */ /* 0x020fe2000000001c */
[----:B------:R-:W-:-:S03]  /*05c0*/  IADD3 R5, P1, PT, R18, 0x20, RZ ;  /* 0x0000002012057810 */ /* 0x000fc60007f3e0ff */
[----:B--2---:R-:W-:-:S04]  /*05d0*/  FFMA R20, R7, R20, R22 ;  /* 0x0000001407147223 */ /* 0x004fc80000000016 */
[----:B---3--:R-:W-:-:S04]  /*05e0*/  FFMA R20, R23, R24, R20 ;  /* 0x0000001817147223 */ /* 0x008fc80000000014 */
[----:B----4-:R-:W-:Y:S01]  /*05f0*/  FFMA R8, R29, R8, R20 ;  /* 0x000000081d087223 */ /* 0x010fe20000000014 */
[----:B0-----:R-:W-:-:S03]  /*0600*/  IADD3.X R19, PT, PT, RZ, R19, RZ, P1, !PT ;  /* 0x00000013ff137210 */ /* 0x001fc60000ffe4ff */
[----:B------:R-:W-:Y:S01]  /*0610*/  FFMA R9, R21, R26, R8 ;  /* 0x0000001a15097223 */ /* 0x000fe20000000008 */
[----:B------:R-:W-:Y:S06]  /*0620*/  BRA.U UP1, `(.L_x_8) ;  /* 0xfffffffd013c7547 */ /* 0x000fec000b83ffff */
.L_x_7:
        /* <DEDUP_REMOVED lines=14> */
[C---:B------:R-:W-:Y:S01]  /*0710*/  IMAD.WIDE.U32 R6, R12.reuse, UR4, R10 ;  /* 0x000000040c067c25 */ /* 0x040fe2000f8e000a */
[----:B------:R-:W-:-:S03]  /*0720*/  SHF.L.U64.HI R23, R12, 0x2, R13 ;  /* 0x000000020c177819 */ /* 0x000fc6000001020d */
[----:B------:R-:W-:Y:S01]  /*0730*/  IMAD.IADD R3, R7, 0x1, R3 ;  /* 0x0000000107037824 */ /* 0x000fe200078e0203 */
[----:B------:R-:W-:Y:S02]  /*0740*/  SHF.L.U32 R7, R12, 0x2, RZ ;  /* 0x000000020c077819 */ /* 0x000fe400000006ff */
[C---:B0-----:R-:W-:Y:S02]  /*0750*/  LEA R4, P0, R5.reuse, UR12, 0x2 ;  /* 0x0000000c05047c11 */ /* 0x041fe4000f8010ff */
[C---:B-1----:R-:W-:Y:S02]  /*0760*/  LEA R20, P1, R6.reuse, UR14, 0x2 ;  /* 0x0000000e06147c11 */ /* 0x042fe4000f8210ff */
[----:B------:R-:W-:Y:S02]  /*0770*/  LEA.HI.X R5, R5, UR13, R8, 0x2, P0 ;  /* 0x0000000d05057c11 */ /* 0x000fe400080f1408 */
[----:B------:R-:W-:Y:S02]  /*0780*/  LEA.HI.X R21, R6, UR15, R3, 0x2, P1 ;  /* 0x0000000f06157c11 */ /* 0x000fe400088f1403 */
[----:B------:R-:W-:Y:S01]  /*0790*/  IADD3 R18, P0, PT, R7, R20, RZ ;  /* 0x0000001407127210 */ /* 0x000fe20007f1e0ff */
[----:B------:R-:W2:Y:S03]  /*07a0*/  LDG.E R8, desc[UR10][R4.64] ;  /* 0x0000000a04087981 */ /* 0x000ea6000c1e1900 */
[-C--:B------:R-:W-:Y:S01]  /*07b0*/  IADD3 R16, P1, PT, R18, R7.reuse, RZ ;  /* 0x0000000712107210 */ /* 0x080fe20007f3e0ff */
[----:B------:R-:W-:Y:S01]  /*07c0*/  IMAD.X R19, R23, 0x1, R21, P0 ;  /* 0x0000000117137824 */ /* 0x000fe200000e0615 */
[----:B------:R-:W2:Y:S02]  /*07d0*/  LDG.E R3, desc[UR10][R20.64] ;  /* 0x0000000a14037981 */ /* 0x000ea4000c1e1900 */
[----:B------:R-:W-:Y:S01]  /*07e0*/  IADD3 R6, P0, PT, R16, R7, RZ ;  /* 0x0000000710067210 */ /* 0x000fe20007f1e0ff */
[----:B------:R-:W-:Y:S01]  /*07f0*/  IMAD.X R17, R19, 0x1, R23, P1 ;  /* 0x0000000113117824 */ /* 0x000fe200008e0617 */
[----:B------:R-:W3:Y:S04]  /*0800*/  LDG.E R18, desc[UR10][R18.64] ;  /* 0x0000000a12127981 */ /* 0x000ee8000c1e1900 */
[----:B------:R-:W3:Y:S01]  /*0810*/  LDG.E R22, desc[UR10][R4.64+0x4] ;  /* 0x0000040a04167981 */ /* 0x000ee2000c1e1900 */
[----:B------:R-:W-:-:S03]  /*0820*/  IADD3.X R7, PT, PT, R17, R23, RZ, P0, !PT ;  /* 0x0000001711077210 */ /* 0x000fc600007fe4ff */
[----:B------:R-:W4:Y:S04]  /*0830*/  LDG.E R16, desc[UR10][R16.64] ;  /* 0x0000000a10107981 */ /* 0x000f28000c1e1900 */
[----:B------:R-:W4:Y:S04]  /*0840*/  LDG.E R24, desc[UR10][R4.64+0x8] ;  /* 0x0000080a04187981 */ /* 0x000f28000c1e1900 */
[----:B------:R-:W5:Y:S04]  /*0850*/  LDG.E R20, desc[UR10][R4.64+0xc] ;  /* 0x00000c0a04147981 */ /* 0x000f68000c1e1900 */
[----:B------:R-:W5:Y:S01]  /*0860*/  LDG.E R6, desc[UR10][R6.64] ;  /* 0x0000000a06067981 */ /* 0x000f62000c1e1900 */
[----:B------:R-:W-:-:S04]  /*0870*/  UIADD3 UR4, UP1, UPT, UR4, 0x4, URZ ;  /* 0x0000000404047890 */ /* 0x000fc8000ff3e0ff */
[----:B------:R-:W-:Y:S01]  /*0880*/  UIADD3.X UR5, UPT, UPT, URZ, UR5, URZ, UP1, !UPT ;  /* 0x00000005ff057290 */ /* 0x000fe20008ffe4ff */
[----:B--2---:R-:W-:-:S04]  /*0890*/  FFMA R3, R8, R3, R9 ;  /* 0x0000000308037223 */ /* 0x004fc80000000009 */
[----:B---3--:R-:W-:-:S04]  /*08a0*/  FFMA R3, R22, R18, R3 ;  /* 0x0000001216037223 */ /* 0x008fc80000000003 */
[----:B----4-:R-:W-:-:S04]  /*08b0*/  FFMA R3, R24, R16, R3 ;  /* 0x0000001018037223 */ /* 0x010fc80000000003 */
[----:B-----5:R-:W-:-:S07]  /*08c0*/  FFMA R9, R20, R6, R3 ;  /* 0x0000000614097223 */ /* 0x020fce0000000003 */
.L_x_9:
        /* <DEDUP_REMOVED lines=12> */
[C---:B-1----:R-:W-:Y:S02]  /*0990*/  IMAD R8, R12.reuse, UR5, RZ ;  /* 0x000000050c087c24 */ /* 0x042fe4000f8e02ff */
[----:B------:R-:W-:-:S04]  /*09a0*/  IMAD.WIDE.U32 R6, R12, UR4, R4 ;  /* 0x000000040c067c25 */ /* 0x000fc8000f8e0004 */
[----:B------:R-:W-:Y:S01]  /*09b0*/  IMAD R5, R13, UR4, R8 ;  /* 0x000000040d057c24 */ /* 0x000fe2000f8e0208 */
[----:B------:R-:W-:-:S04]  /*09c0*/  IADD3.X R8, PT, PT, R2, UR5, RZ, P0, !PT ;  /* 0x0000000502087c10 */ /* 0x000fc800087fe4ff */
[----:B------:R-:W-:Y:S02]  /*09d0*/  IADD3 R7, PT, PT, R7, R5, RZ ;  /* 0x0000000507077210 */ /* 0x000fe40007ffe0ff */
[C---:B0-----:R-:W-:Y:S02]  /*09e0*/  LEA R4, P0, R3.reuse, UR6, 0x2 ;  /* 0x0000000603047c11 */ /* 0x041fe4000f8010ff */
[C---:B--2---:R-:W-:Y:S02]  /*09f0*/  LEA R16, P1, R6.reuse, UR8, 0x2 ;  /* 0x0000000806107c11 */ /* 0x044fe4000f8210ff */
[----:B------:R-:W-:Y:S02]  /*0a00*/  LEA.HI.X R5, R3, UR7, R8, 0x2, P0 ;  /* 0x0000000703057c11 */ /* 0x000fe400080f1408 */
[----:B------:R-:W-:Y:S02]  /*0a10*/  LEA.HI.X R17, R6, UR9, R7, 0x2, P1 ;  /* 0x0000000906117c11 */ /* 0x000fe400088f1407 */
[C---:B------:R-:W-:Y:S01]  /*0a20*/  LEA R6, P0, R12.reuse, R16, 0x2 ;  /* 0x000000100c067211 */ /* 0x040fe200078010ff */
[----:B------:R-:W2:Y:S03]  /*0a30*/  LDG.E R8, desc[UR10][R4.64] ;  /* 0x0000000a04087981 */ /* 0x000ea6000c1e1900 */
[----:B------:R-:W-:Y:S01]  /*0a40*/  LEA.HI.X R7, R12, R17, R13, 0x2, P0 ;  /* 0x000000110c077211 */ /* 0x000fe200000f140d */
[----:B------:R-:W2:Y:S04]  /*0a50*/  LDG.E R16, desc[UR10][R16.64] ;  /* 0x0000000a10107981 */ /* 0x000ea8000c1e1900 */
[----:B------:R-:W3:Y:S04]  /*0a60*/  LDG.E R18, desc[UR10][R4.64+0x4] ;  /* 0x0000040a04127981 */ /* 0x000ee8000c1e1900 */
[----:B------:R-:W3:Y:S01]  /*0a70*/  LDG.E R6, desc[UR10][R6.64] ;  /* 0x0000000a06067981 */ /* 0x000ee2000c1e1900 */
[----:B------:R-:W-:-:S04]  /*0a80*/  UIADD3 UR4, UP1, UPT, UR4, 0x2, URZ ;  /* 0x0000000204047890 */ /* 0x000fc8000ff3e0ff */
[----:B------:R-:W-:Y:S01]  /*0a90*/  UIADD3.X UR5, UPT, UPT, URZ, UR5, URZ, UP1, !UPT ;  /* 0x00000005ff057290 */ /* 0x000fe20008ffe4ff */
[----:B--2---:R-:W-:-:S04]  /*0aa0*/  FFMA R9, R8, R16, R9 ;  /* 0x0000001008097223 */ /* 0x004fc80000000009 */
[----:B---3--:R-:W-:-:S07]  /*0ab0*/  FFMA R9, R18, R6, R9 ;  /* 0x0000000612097223 */ /* 0x008fce0000000009 */
.L_x_10:
        /* <DEDUP_REMOVED lines=9> */
[----:B------:R-:W-:-:S05]  /*0b50*/  IMAD.WIDE.U32 R12, R12, UR4, R4 ;  /* 0x000000040c0c7c25 */ /* 0x000fca000f8e0004 */
[----:B------:R-:W-:Y:S02]  /*0b60*/  IADD3 R5, PT, PT, R13, R7, RZ ;  /* 0x000000070d057210 */ /* 0x000fe40007ffe0ff */
[----:B0-----:R-:W-:Y:S02]  /*0b70*/  LEA R2, P0, R14, UR6, 0x2 ;  /* 0x000000060e027c11 */ /* 0x001fe4000f8010ff */
[----:B-1----:R-:W-:Y:S02]  /*0b80*/  LEA R4, P1, R12, UR8, 0x2 ;  /* 0x000000080c047c11 */ /* 0x002fe4000f8210ff */
[----:B------:R-:W-:Y:S02]  /*0b90*/  LEA.HI.X R3, R14, UR7, R3, 0x2, P0 ;  /* 0x000000070e037c11 */ /* 0x000fe400080f1403 */
[----:B------:R-:W-:-:S03]  /*0ba0*/  LEA.HI.X R5, R12, UR9, R5, 0x2, P1 ;  /* 0x000000090c057c11 */ /* 0x000fc600088f1405 */
[----:B------:R-:W2:Y:S04]  /*0bb0*/  LDG.E R2, desc[UR10][R2.64] ;  /* 0x0000000a02027981 */ /* 0x000ea8000c1e1900 */
[----:B------:R-:W2:Y:S02]  /*0bc0*/  LDG.E R4, desc[UR10][R4.64] ;  /* 0x0000000a04047981 */ /* 0x000ea4000c1e1900 */
[----:B--2---:R-:W-:-:S07]  /*0bd0*/  FFMA R9, R2, R4, R9 ;  /* 0x0000000402097223 */ /* 0x004fce0000000009 */
.L_x_6:
[----:B------:R-:W0:Y:S01]  /*0be0*/  LDCU.64 UR4, c[0x0][0x3d0] ;  /* 0x00007a00ff0477ac */ /* 0x000e220008000a00 */
[----:B------:R-:W-:Y:S02]  /*0bf0*/  HFMA2 R5, -RZ, RZ, 0, 0 ;  /* 0x00000000ff057431 */ /* 0x000fe400000001ff */
[----:B------:R-:W-:Y:S01]  /*0c00*/  IMAD.MOV.U32 R4, RZ, RZ, R10 ;  /* 0x000000ffff047224 */ /* 0x000fe200078e000a */
[----:B------:R-:W2:Y:S03]  /*0c10*/  LDCU.64 UR6, c[0x0][0x3c8] ;  /* 0x00007900ff0677ac */ /* 0x000ea60008000a00 */
[C---:B0-----:R-:W-:Y:S01]  /*0c20*/  IMAD.WIDE.U32 R4, R0.reuse, UR4, R4 ;  /* 0x0000000400047c25 */ /* 0x041fe2000f8e0004 */
[----:B------:R-:W0:Y:S03]  /*0c30*/  LDCU UR4, c[0x0][0x3c0] ;  /* 0x00007800ff0477ac */ /* 0x000e260008000800 */
[----:B------:R-:W-:Y:S01]  /*0c40*/  IMAD R3, R0, UR5, R5 ;  /* 0x0000000500037c24 */ /* 0x000fe2000f8e0205 */
[C---:B--2---:R-:W-:Y:S01]  /*0c50*/  LEA R2, P0, R4.reuse, UR6, 0x2 ;  /* 0x0000000604027c11 */ /* 0x044fe2000f8010ff */
[----:B------:R-:W2:Y:S03]  /*0c60*/  LDCU UR5, c[0x0][0x398] ;  /* 0x00007300ff0577ac */ /* 0x000ea60008000800 */
[----:B------:R-:W-:-:S05]  /*0c70*/  LEA.HI.X R3, R4, UR7, R3, 0x2, P0 ;  /* 0x0000000704037c11 */ /* 0x000fca00080f1403 */
[----:B------:R-:W0:Y:S02]  /*0c80*/  LDG.E R0, desc[UR10][R2.64] ;  /* 0x0000000a02007981 */ /* 0x000e24000c1e1900 */
[----:B0-----:R-:W-:-:S04]  /*0c90*/  FMUL R0, R0, UR4 ;  /* 0x0000000400007c20 */ /* 0x001fc80008400000 */
[----:B--2---:R-:W-:-:S05]  /*0ca0*/  FFMA R9, R9, UR5, R0 ;  /* 0x0000000509097c23 */ /* 0x004fca0008000000 */
[----:B------:R-:W-:Y:S01]  /*0cb0*/  STG.E desc[UR10][R2.64], R9 ;  /* 0x0000000902007986 */ /* 0x000fe2000c10190a */
[----:B------:R-:W-:Y:S05]  /*0cc0*/  EXIT ;  /* 0x000000000000794d */ /* 0x000fea0003800000 */
.L_x_11:
        /* <DEDUP_REMOVED lines=11> */
.L_x_13:


//--------------------- .nv.shared.reserved.0     --------------------------
	.section	.nv.shared.reserved.0,"aw",@nobits
	.weak		__nv_reservedSMEM_offset_0_alias
	.size		__nv_reservedSMEM_offset_0_alias, 0, 64
	.other		__nv_reservedSMEM_offset_0_alias,@"STO_CUDA_RESERVED_SHARED STV_DEFAULT"
__nv_reservedSMEM_offset_0_alias:
	.zero		0
	.zero		64


//--------------------- .nv.constant0._Z7gemm_v4IdEvmmmT_PKS0_mS2_mS0_PS0_m --------------------------
	.section	.nv.constant0._Z7gemm_v4IdEvmmmT_PKS0_mS2_mS0_PS0_m,"a",@progbits
	.sectionflags	@""
	.align	4
.nv.constant0._Z7gemm_v4IdEvmmmT_PKS0_mS2_mS0_PS0_m:
	.zero		984


//--------------------- .nv.constant0._Z7gemm_v4IfEvmmmT_PKS0_mS2_mS0_PS0_m --------------------------
	.section	.nv.constant0._Z7gemm_v4IfEvmmmT_PKS0_mS2_mS0_PS0_m,"a",@progbits
	.sectionflags	@""
	.align	4
.nv.constant0._Z7gemm_v4IfEvmmmT_PKS0_mS2_mS0_PS0_m:
	.zero		984


//--------------------- SYMBOLS --------------------------

	.type		.nv.reservedSmem.offset0,@object
	.size		.nv.reservedSmem.offset0,0x4
